def matmul_kernel(
    a_ptr,
    b_ptr,
    c_ptr,
    M,
    N,
    K,
    stride_am,
    stride_ak,
    stride_bk,
    stride_bn,
    stride_cm,
    stride_cn,
    BLOCK_M: tl.constexpr,
    BLOCK_N: tl.constexpr,
    BLOCK_K: tl.constexpr,
    GROUP_M: tl.constexpr,
):
    pid = tl.program_id(axis=0)
    num_pid_m = tl.cdiv(M, BLOCK_M)
    num_pid_n = tl.cdiv(N, BLOCK_N)
    num_pid_in_group = GROUP_M * num_pid_n
    group_id = pid // num_pid_in_group
    first_pid_m = group_id * GROUP_M
    group_size_m = min(num_pid_m - first_pid_m, GROUP_M)
    pid_m = first_pid_m + ((pid % num_pid_in_group) % group_size_m)
    pid_n = (pid % num_pid_in_group) // group_size_m

    offs_am = (pid_m * BLOCK_M + tl.arange(0, BLOCK_M)) % M
    offs_bn = (pid_n * BLOCK_N + tl.arange(0, BLOCK_N)) % N
    offs_k = tl.arange(0, BLOCK_K)
    a_ptrs = a_ptr + offs_am[:, None] * stride_am + offs_k[None, :] * stride_ak
    b_ptrs = b_ptr + offs_k[:, None] * stride_bk + offs_bn[None, :] * stride_bn

    acc = tl.zeros((BLOCK_M, BLOCK_N), dtype=tl.float32)
    for kk in range(0, tl.cdiv(K, BLOCK_K)):
        a = tl.load(a_ptrs, mask=offs_k[None, :] < K - kk * BLOCK_K, other=0.0)
        b = tl.load(b_ptrs, mask=offs_k[:, None] < K - kk * BLOCK_K, other=0.0)
        acc = tl.dot(a, b, acc)
        a_ptrs += BLOCK_K * stride_ak
        b_ptrs += BLOCK_K * stride_bk

    c = acc.to(c_ptr.dtype.element_ty)
    offs_cm = pid_m * BLOCK_M + tl.arange(0, BLOCK_M)
    offs_cn = pid_n * BLOCK_N + tl.arange(0, BLOCK_N)
    c_ptrs = c_ptr + offs_cm[:, None] * stride_cm + offs_cn[None, :] * stride_cn
    mask = (offs_cm[:, None] < M) & (offs_cn[None, :] < N)
    tl.store(c_ptrs, c, mask=mask)

# config = {"BLOCK_K": 64, "BLOCK_M": 64, "BLOCK_N": 64, "GROUP_M": 8, "arch": "sm_100", "dtype": "bf16", "num_ctas": 1, "num_stages": 3, "num_warps": 16}
# arch = sm_100


// ===== COMPILED SASS (sm_100a) =====

	.target	sm_100a

	.elftype	@"ET_EXEC"


//--------------------- .note.nv.tkinfo           --------------------------
	.section	.note.nv.tkinfo,"",@"SHT_NOTE"
	.sectionflags	@"SHF_NOTE_NV_TKINFO"
	.tkinfo
        /*0018*/ 	.word	0x00000081
        /*0030*/ 	.string	""
        /*0030*/ 	.string	"ptxas-blackwell"
        /*0030*/ 	.string	"Cuda compilation tools, release 12.9, V12.9.86"
        /*0030*/ 	.string	"Build cuda_12.9.r12.9/compiler.36037853_0"
        /*0030*/ 	.string	"-v  -suppress-debug-info  -lineinfo  -arch sm_100a "



//--------------------- .note.nv.cuver            --------------------------
	.section	.note.nv.cuver,"",@"SHT_NOTE"
	.sectionflags	@"SHF_NOTE_NV_CUVER"
        /*0018*/ 	.short	0x0001
        /*001a*/ 	.short	0x0064
        /*001c*/ 	.short	0x0001
        /*001e*/ 	.short	0x0000
        /*0020*/ 	.short	0x0001
        /*0022*/ 	.short	0x0000


//--------------------- .nv.info                  --------------------------
	.section	.nv.info,"",@"SHT_CUDA_INFO"
	.align	4


	//----- nvinfo : EIATTR_REGCOUNT
	.align		4
        /*0000*/ 	.byte	0x04, 0x2f
        /*0002*/ 	.short	(.L_1 - .L_0)
	.align		4
.L_0:
        /*0004*/ 	.word	index@(matmul_kernel)
        /*0008*/ 	.word	0x0000005f


	//----- nvinfo : EIATTR_FRAME_SIZE
	.align		4
.L_1:
        /*000c*/ 	.byte	0x04, 0x11
        /*000e*/ 	.short	(.L_3 - .L_2)
	.align		4
.L_2:
        /*0010*/ 	.word	index@(matmul_kernel)
        /*0014*/ 	.word	0x00000000


	//----- nvinfo : EIATTR_MIN_STACK_SIZE
	.align		4
.L_3:
        /*0018*/ 	.byte	0x04, 0x12
        /*001a*/ 	.short	(.L_5 - .L_4)
	.align		4
.L_4:
        /*001c*/ 	.word	index@(matmul_kernel)
        /*0020*/ 	.word	0x00000000
.L_5:


//--------------------- .nv.info.matmul_kernel    --------------------------
	.section	.nv.info.matmul_kernel,"",@"SHT_CUDA_INFO"
	.sectionflags	@""
	.align	4


	//----- nvinfo : EIATTR_CUDA_API_VERSION
	.align		4
        /*0000*/ 	.byte	0x04, 0x37
        /*0002*/ 	.short	(.L_7 - .L_6)
.L_6:
        /*0004*/ 	.word	0x00000081


	//----- nvinfo : EIATTR_KPARAM_INFO
	.align		4
.L_7:
        /*0008*/ 	.byte	0x04, 0x17
        /*000a*/ 	.short	(.L_9 - .L_8)
.L_8:
        /*000c*/ 	.word	0x00000000
        /*0010*/ 	.short	0x000d
        /*0012*/ 	.short	0x0048
        /*0014*/ 	.byte	0x00, 0xf4, 0x21, 0x00


	//----- nvinfo : EIATTR_KPARAM_INFO
	.align		4
.L_9:
        /*0018*/ 	.byte	0x04, 0x17
        /*001a*/ 	.short	(.L_11 - .L_10)
.L_10:
        /*001c*/ 	.word	0x00000000
        /*0020*/ 	.short	0x000c
        /*0022*/ 	.short	0x0040
        /*0024*/ 	.byte	0x00, 0xf4, 0x21, 0x00


	//----- nvinfo : EIATTR_KPARAM_INFO
	.align		4
.L_11:
        /*0028*/ 	.byte	0x04, 0x17
        /*002a*/ 	.short	(.L_13 - .L_12)
.L_12:
        /*002c*/ 	.word	0x00000000
        /*0030*/ 	.short	0x000b
        /*0032*/ 	.short	0x0038
        /*0034*/ 	.byte	0x00, 0xf0, 0x11, 0x00


	//----- nvinfo : EIATTR_KPARAM_INFO
	.align		4
.L_13:
        /*0038*/ 	.byte	0x04, 0x17
        /*003a*/ 	.short	(.L_15 - .L_14)
.L_14:
        /*003c*/ 	.word	0x00000000
        /*0040*/ 	.short	0x000a
        /*0042*/ 	.short	0x0034
        /*0044*/ 	.byte	0x00, 0xf0, 0x11, 0x00


	//----- nvinfo : EIATTR_KPARAM_INFO
	.align		4
.L_15:
        /*0048*/ 	.byte	0x04, 0x17
        /*004a*/ 	.short	(.L_17 - .L_16)
.L_16:
        /*004c*/ 	.word	0x00000000
        /*0050*/ 	.short	0x0009
        /*0052*/ 	.short	0x0030
        /*0054*/ 	.byte	0x00, 0xf0, 0x11, 0x00


	//----- nvinfo : EIATTR_KPARAM_INFO
	.align		4
.L_17:
        /*0058*/ 	.byte	0x04, 0x17
        /*005a*/ 	.short	(.L_19 - .L_18)
.L_18:
        /*005c*/ 	.word	0x00000000
        /*0060*/ 	.short	0x0008
        /*0062*/ 	.short	0x002c
        /*0064*/ 	.byte	0x00, 0xf0, 0x11, 0x00


	//----- nvinfo : EIATTR_KPARAM_INFO
	.align		4
.L_19:
        /*0068*/ 	.byte	0x04, 0x17
        /*006a*/ 	.short	(.L_21 - .L_20)
.L_20:
        /*006c*/ 	.word	0x00000000
        /*0070*/ 	.short	0x0007
        /*0072*/ 	.short	0x0028
        /*0074*/ 	.byte	0x00, 0xf0, 0x11, 0x00


	//----- nvinfo : EIATTR_KPARAM_INFO
	.align		4
.L_21:
        /*0078*/ 	.byte	0x04, 0x17
        /*007a*/ 	.short	(.L_23 - .L_22)
.L_22:
        /*007c*/ 	.word	0x00000000
        /*0080*/ 	.short	0x0006
        /*0082*/ 	.short	0x0024
        /*0084*/ 	.byte	0x00, 0xf0, 0x11, 0x00


	//----- nvinfo : EIATTR_KPARAM_INFO
	.align		4
.L_23:
        /*0088*/ 	.byte	0x04, 0x17
        /*008a*/ 	.short	(.L_25 - .L_24)
.L_24:
        /*008c*/ 	.word	0x00000000
        /*0090*/ 	.short	0x0005
        /*0092*/ 	.short	0x0020
        /*0094*/ 	.byte	0x00, 0xf0, 0x11, 0x00


	//----- nvinfo : EIATTR_KPARAM_INFO
	.align		4
.L_25:
        /*0098*/ 	.byte	0x04, 0x17
        /*009a*/ 	.short	(.L_27 - .L_26)
.L_26:
        /*009c*/ 	.word	0x00000000
        /*00a0*/ 	.short	0x0004
        /*00a2*/ 	.short	0x001c
        /*00a4*/ 	.byte	0x00, 0xf0, 0x11, 0x00


	//----- nvinfo : EIATTR_KPARAM_INFO
	.align		4
.L_27:
        /*00a8*/ 	.byte	0x04, 0x17
        /*00aa*/ 	.short	(.L_29 - .L_28)
.L_28:
        /*00ac*/ 	.word	0x00000000
        /*00b0*/ 	.short	0x0003
        /*00b2*/ 	.short	0x0018
        /*00b4*/ 	.byte	0x00, 0xf0, 0x11, 0x00


	//----- nvinfo : EIATTR_KPARAM_INFO
	.align		4
.L_29:
        /*00b8*/ 	.byte	0x04, 0x17
        /*00ba*/ 	.short	(.L_31 - .L_30)
.L_30:
        /*00bc*/ 	.word	0x00000000
        /*00c0*/ 	.short	0x0002
        /*00c2*/ 	.short	0x0010
        /*00c4*/ 	.byte	0x00, 0xf4, 0x21, 0x00


	//----- nvinfo : EIATTR_KPARAM_INFO
	.align		4
.L_31:
        /*00c8*/ 	.byte	0x04, 0x17
        /*00ca*/ 	.short	(.L_33 - .L_32)
.L_32:
        /*00cc*/ 	.word	0x00000000
        /*00d0*/ 	.short	0x0001
        /*00d2*/ 	.short	0x0008
        /*00d4*/ 	.byte	0x00, 0xf4, 0x21, 0x00


	//----- nvinfo : EIATTR_KPARAM_INFO
	.align		4
.L_33:
        /*00d8*/ 	.byte	0x04, 0x17
        /*00da*/ 	.short	(.L_35 - .L_34)
.L_34:
        /*00dc*/ 	.word	0x00000000
        /*00e0*/ 	.short	0x0000
        /*00e2*/ 	.short	0x0000
        /*00e4*/ 	.byte	0x00, 0xf4, 0x21, 0x00


	//----- nvinfo : EIATTR_SPARSE_MMA_MASK
	.align		4
.L_35:
        /*00e8*/ 	.byte	0x03, 0x50
        /*00ea*/ 	.short	0x0000


	//----- nvinfo : EIATTR_MAXREG_COUNT
	.align		4
        /*00ec*/ 	.byte	0x03, 0x1b
        /*00ee*/ 	.short	0x0080


	//----- nvinfo : EIATTR_NUM_BARRIERS
	.align		4
        /*00f0*/ 	.byte	0x02, 0x4c
        /*00f2*/ 	.byte	0x01
	.zero		1


	//----- nvinfo : EIATTR_VRC_CTA_INIT_COUNT
	.align		4
        /*00f4*/ 	.byte	0x02, 0x4a
	.zero		1
	.zero		1


	//----- nvinfo : EIATTR_EXIT_INSTR_OFFSETS
	.align		4
        /*00f8*/ 	.byte	0x04, 0x1c
        /*00fa*/ 	.short	(.L_37 - .L_36)


	//   ....[0]....
.L_36:
        /*00fc*/ 	.word	0x00001e30


	//   ....[1]....
        /*0100*/ 	.word	0x00001e60


	//----- nvinfo : EIATTR_REQNTID
	.align		4
.L_37:
        /*0104*/ 	.byte	0x04, 0x10
        /*0106*/ 	.short	(.L_39 - .L_38)
.L_38:
        /*0108*/ 	.word	0x00000200
        /*010c*/ 	.word	0x00000001
        /*0110*/ 	.word	0x00000001


	//----- nvinfo : EIATTR_CBANK_PARAM_SIZE
	.align		4
.L_39:
        /*0114*/ 	.byte	0x03, 0x19
        /*0116*/ 	.short	0x0050


	//----- nvinfo : EIATTR_PARAM_CBANK
	.align		4
        /*0118*/ 	.byte	0x04, 0x0a
        /*011a*/ 	.short	(.L_41 - .L_40)
	.align		4
.L_40:
        /*011c*/ 	.word	index@(.nv.constant0.matmul_kernel)
        /*0120*/ 	.short	0x0380
        /*0122*/ 	.short	0x0050


	//----- nvinfo : EIATTR_SW_WAR
	.align		4
.L_41:
        /*0124*/ 	.byte	0x04, 0x36
        /*0126*/ 	.short	(.L_43 - .L_42)
.L_42:
        /*0128*/ 	.word	0x00000008
.L_43:


//--------------------- .nv.compat                --------------------------
	.section	.nv.compat,"",@"SHT_CUDA_COMPAT_INFO"
	.align	4
        /*0000*/ 	.byte	0x02, 0x02, 0x01, 0x00, 0x02, 0x05, 0x05, 0x00, 0x02, 0x03, 0x00, 0x00, 0x02, 0x06, 0x01, 0x00


//--------------------- .nv.callgraph             --------------------------
	.section	.nv.callgraph,"",@"SHT_CUDA_CALLGRAPH"
	.align	4
	.sectionentsize	8
	.align		4
        /*0000*/ 	.word	0x00000000
	.align		4
        /*0004*/ 	.word	0xffffffff
	.align		4
        /*0008*/ 	.word	0x00000000
	.align		4
        /*000c*/ 	.word	0xfffffffe
	.align		4
        /*0010*/ 	.word	0x00000000
	.align		4
        /*0014*/ 	.word	0xfffffffd
	.align		4
        /*0018*/ 	.word	0x00000000
	.align		4
        /*001c*/ 	.word	0xfffffffc


//--------------------- .text.matmul_kernel       --------------------------
	.section	.text.matmul_kernel,"ax",@progbits
	.align	128
        .global         matmul_kernel
        .type           matmul_kernel,@function
        .size           matmul_kernel,(.L_x_3 - matmul_kernel)
        .other          matmul_kernel,@"STO_CUDA_ENTRY STV_DEFAULT"
matmul_kernel:
.text.matmul_kernel:
[----:B------:R-:W0:Y:S08]  /*0000*/  LDC R1, c[0x0][0x37c] ;  /* 0x0000df00ff017b82 */ /* 0x000e300000000800 */
[----:B------:R-:W1:Y:S01]  /*0010*/  LDC.64 R8, c[0x0][0x398] ;  /* 0x0000e600ff087b82 */ /* 0x000e620000000a00 */
[----:B------:R-:W2:Y:S01]  /*0020*/  S2R R5, SR_CTAID.X ;  /* 0x0000000000057919 */ /* 0x000ea20000002500 */
[----:B------:R-:W-:Y:S01]  /*0030*/  UMOV UR4, 0x400 ;  /* 0x0000040000047882 */ /* 0x000fe20000000000 */
[----:B------:R-:W3:Y:S01]  /*0040*/  LDCU.64 UR6, c[0x0][0x358] ;  /* 0x00006b00ff0677ac */ /* 0x000ee20008000a00 */
[----:B------:R-:W4:Y:S04]  /*0050*/  S2R R18, SR_TID.X ;  /* 0x0000000000127919 */ /* 0x000f280000002100 */
[----:B------:R-:W5:Y:S01]  /*0060*/  S2UR UR5, SR_CgaCtaId ;  /* 0x00000000000579c3 */ /* 0x000f620000008800 */
[----:B-1----:R-:W-:-:S05]  /*0070*/  VIADD R0, R9, 0x3f ;  /* 0x0000003f09007836 */ /* 0x002fca0000000000 */
[----:B------:R-:W-:Y:S01]  /*0080*/  SHF.R.S32.HI R3, RZ, 0x1f, R0 ;  /* 0x0000001fff037819 */ /* 0x000fe20000011400 */
[----:B-----5:R-:W-:-:S03]  /*0090*/  ULEA UR4, UR5, UR4, 0x18 ;  /* 0x0000000405047291 */ /* 0x020fc6000f8ec0ff */
[----:B------:R-:W-:Y:S02]  /*00a0*/  LEA.HI R3, R3, R0, RZ, 0x6 ;  /* 0x0000000003037211 */ /* 0x000fe400078f30ff */
[----:B--2---:R-:W-:Y:S02]  /*00b0*/  IABS R10, R5 ;  /* 0x00000005000a7213 */ /* 0x004fe40000000000 */
[----:B------:R-:W-:Y:S02]  /*00c0*/  SHF.R.S32.HI R3, RZ, 0x6, R3 ;  /* 0x00000006ff037819 */ /* 0x000fe40000011403 */
[----:B----4-:R-:W-:-:S03]  /*00d0*/  SHF.R.U32.HI R40, RZ, 0x6, R18 ;  /* 0x00000006ff287819 */ /* 0x010fc60000011612 */
[----:B------:R-:W-:Y:S01]  /*00e0*/  IMAD.SHL.U32 R4, R3, 0x8, RZ ;  /* 0x0000000803047824 */ /* 0x000fe200078e00ff */
[----:B------:R-:W-:-:S04]  /*00f0*/  SGXT.U32 R40, R40, 0x3 ;  /* 0x000000032828781a */ /* 0x000fc80000000000 */
[-C--:B------:R-:W-:Y:S02]  /*0100*/  IABS R7, R4.reuse ;  /* 0x0000000400077213 */ /* 0x080fe40000000000 */
[----:B------:R-:W-:Y:S02]  /*0110*/  IABS R12, R4 ;  /* 0x00000004000c7213 */ /* 0x000fe40000000000 */
[----:B------:R-:W1:Y:S08]  /*0120*/  I2F.RP R0, R7 ;  /* 0x0000000700007306 */ /* 0x000e700000209400 */
[----:B-1----:R-:W1:Y:S02]  /*0130*/  MUFU.RCP R0, R0 ;  /* 0x0000000000007308 */ /* 0x002e640000001000 */
[----:B-1----:R-:W-:-:S02]  /*0140*/  VIADD R2, R0, 0xffffffe ;  /* 0x0ffffffe00027836 */ /* 0x002fc40000000000 */
[----:B------:R-:W-:-:S04]  /*0150*/  IMAD.MOV R0, RZ, RZ, -R12 ;  /* 0x000000ffff007224 */ /* 0x000fc800078e0a0c */
[----:B------:R1:W2:Y:S02]  /*0160*/  F2I.FTZ.U32.TRUNC.NTZ R3, R2 ;  /* 0x0000000200037305 */ /* 0x0002a4000021f000 */
[----:B-1----:R-:W-:Y:S02]  /*0170*/  IMAD.MOV.U32 R2, RZ, RZ, RZ ;  /* 0x000000ffff027224 */ /* 0x002fe400078e00ff */
[----:B--2---:R-:W-:-:S04]  /*0180*/  IMAD.MOV R6, RZ, RZ, -R3 ;  /* 0x000000ffff067224 */ /* 0x004fc800078e0a03 */
[----:B------:R-:W-:Y:S02]  /*0190*/  IMAD R11, R6, R7, RZ ;  /* 0x00000007060b7224 */ /* 0x000fe400078e02ff */
[----:B------:R-:W-:Y:S02]  /*01a0*/  IMAD.MOV.U32 R6, RZ, RZ, R10 ;  /* 0x000000ffff067224 */ /* 0x000fe400078e000a */
[----:B------:R-:W-:-:S06]  /*01b0*/  IMAD.HI.U32 R3, R3, R11, R2 ;  /* 0x0000000b03037227 */ /* 0x000fcc00078e0002 */
[----:B------:R-:W-:-:S04]  /*01c0*/  IMAD.HI.U32 R3, R3, R6, RZ ;  /* 0x0000000603037227 */ /* 0x000fc800078e00ff */
[----:B------:R-:W-:-:S05]  /*01d0*/  IMAD R0, R3, R0, R6 ;  /* 0x0000000003007224 */ /* 0x000fca00078e0206 */
[----:B------:R-:W-:-:S13]  /*01e0*/  ISETP.GT.U32.AND P1, PT, R7, R0, PT ;  /* 0x000000000700720c */ /* 0x000fda0003f24070 */
[----:B------:R-:W-:Y:S02]  /*01f0*/  @!P1 IMAD.IADD R0, R0, 0x1, -R7 ;  /* 0x0000000100009824 */ /* 0x000fe400078e0a07 */
[----:B------:R-:W-:Y:S01]  /*0200*/  @!P1 VIADD R3, R3, 0x1 ;  /* 0x0000000103039836 */ /* 0x000fe20000000000 */
[----:B------:R-:W-:Y:S02]  /*0210*/  ISETP.NE.AND P1, PT, R4, RZ, PT ;  /* 0x000000ff0400720c */ /* 0x000fe40003f25270 */
[----:B------:R-:W-:Y:S02]  /*0220*/  ISETP.GE.U32.AND P0, PT, R0, R7, PT ;  /* 0x000000070000720c */ /* 0x000fe40003f06070 */
[----:B------:R-:W-:-:S04]  /*0230*/  LOP3.LUT R0, R5, R4, RZ, 0x3c, !PT ;  /* 0x0000000405007212 */ /* 0x000fc800078e3cff */
[----:B------:R-:W-:Y:S01]  /*0240*/  ISETP.GE.AND P2, PT, R0, RZ, PT ;  /* 0x000000ff0000720c */ /* 0x000fe20003f46270 */
[----:B------:R-:W-:-:S06]  /*0250*/  VIADD R0, R8, 0x3f ;  /* 0x0000003f08007836 */ /* 0x000fcc0000000000 */
[----:B------:R-:W-:-:S04]  /*0260*/  @P0 VIADD R3, R3, 0x1 ;  /* 0x0000000103030836 */ /* 0x000fc80000000000 */
[----:B------:R-:W-:Y:S01]  /*0270*/  IMAD.MOV.U32 R2, RZ, RZ, R3 ;  /* 0x000000ffff027224 */ /* 0x000fe200078e0003 */
[----:B------:R-:W-:-:S03]  /*0280*/  SHF.R.S32.HI R3, RZ, 0x1f, R0 ;  /* 0x0000001fff037819 */ /* 0x000fc60000011400 */
[----:B------:R-:W-:Y:S01]  /*0290*/  @!P2 IMAD.MOV R2, RZ, RZ, -R2 ;  /* 0x000000ffff02a224 */ /* 0x000fe200078e0a02 */
[----:B------:R-:W-:Y:S02]  /*02a0*/  @!P1 LOP3.LUT R2, RZ, R4, RZ, 0x33, !PT ;  /* 0x00000004ff029212 */ /* 0x000fe400078e33ff */
[----:B------:R-:W-:-:S03]  /*02b0*/  LEA.HI R3, R3, R0, RZ, 0x6 ;  /* 0x0000000003037211 */ /* 0x000fc600078f30ff */
[----:B------:R-:W-:Y:S02]  /*02c0*/  IMAD.SHL.U32 R10, R2, 0x8, RZ ;  /* 0x00000008020a7824 */ /* 0x000fe400078e00ff */
[----:B------:R-:W-:-:S03]  /*02d0*/  IMAD.MOV R2, RZ, RZ, -R2 ;  /* 0x000000ffff027224 */ /* 0x000fc600078e0a02 */
[----:B------:R-:W-:Y:S01]  /*02e0*/  LEA.HI.SX32 R3, R3, -R10, 0x1a ;  /* 0x8000000a03037211 */ /* 0x000fe200078fd2ff */
[----:B------:R-:W-:-:S03]  /*02f0*/  IMAD R4, R4, R2, R5 ;  /* 0x0000000204047224 */ /* 0x000fc600078e0205 */
[----:B------:R-:W-:Y:S02]  /*0300*/  VIMNMX R13, PT, PT, R3, 0x8, PT ;  /* 0x00000008030d7848 */ /* 0x000fe40003fe0100 */
[----:B------:R-:W-:Y:S02]  /*0310*/  IABS R11, R4 ;  /* 0x00000004000b7213 */ /* 0x000fe40000000000 */
[----:B------:R-:W-:-:S04]  /*0320*/  IABS R7, R13 ;  /* 0x0000000d00077213 */ /* 0x000fc80000000000 */
[----:B------:R-:W1:Y:S08]  /*0330*/  I2F.RP R0, R7 ;  /* 0x0000000700007306 */ /* 0x000e700000209400 */
[----:B-1----:R-:W1:Y:S02]  /*0340*/  MUFU.RCP R0, R0 ;  /* 0x0000000000007308 */ /* 0x002e640000001000 */
[----:B-1----:R-:W-:-:S06]  /*0350*/  VIADD R3, R0, 0xffffffe ;  /* 0x0ffffffe00037836 */ /* 0x002fcc0000000000 */
[----:B------:R-:W1:Y:S02]  /*0360*/  F2I.FTZ.U32.TRUNC.NTZ R3, R3 ;  /* 0x0000000300037305 */ /* 0x000e64000021f000 */
[----:B-1----:R-:W-:-:S04]  /*0370*/  IMAD.MOV R6, RZ, RZ, -R3 ;  /* 0x000000ffff067224 */ /* 0x002fc800078e0a03 */
[----:B------:R-:W-:Y:S01]  /*0380*/  IMAD.MOV.U32 R2, RZ, RZ, R6 ;  /* 0x000000ffff027224 */ /* 0x000fe200078e0006 */
[----:B------:R-:W-:-:S03]  /*0390*/  IABS R6, R13 ;  /* 0x0000000d00067213 */ /* 0x000fc60000000000 */
[----:B------:R-:W-:Y:S02]  /*03a0*/  IMAD R5, R2, R7, RZ ;  /* 0x0000000702057224 */ /* 0x000fe400078e02ff */
[----:B------:R-:W-:Y:S02]  /*03b0*/  IMAD.MOV.U32 R2, RZ, RZ, RZ ;  /* 0x000000ffff027224 */ /* 0x000fe400078e00ff */
[----:B------:R-:W-:Y:S02]  /*03c0*/  IMAD.MOV R0, RZ, RZ, -R6 ;  /* 0x000000ffff007224 */ /* 0x000fe400078e0a06 */
[----:B------:R-:W-:Y:S01]  /*03d0*/  IMAD.HI.U32 R2, R3, R5, R2 ;  /* 0x0000000503027227 */ /* 0x000fe200078e0002 */
[----:B------:R-:W1:Y:S05]  /*03e0*/  LDC R6, c[0x0][0x3a0] ;  /* 0x0000e800ff067b82 */ /* 0x000e6a0000000800 */
[----:B------:R-:W-:-:S04]  /*03f0*/  IMAD.HI.U32 R2, R2, R11, RZ ;  /* 0x0000000b02027227 */ /* 0x000fc800078e00ff */
[----:B------:R-:W-:-:S05]  /*0400*/  IMAD R0, R2, R0, R11 ;  /* 0x0000000002007224 */ /* 0x000fca00078e020b */
[----:B------:R-:W-:Y:S01]  /*0410*/  ISETP.GT.U32.AND P1, PT, R7, R0, PT ;  /* 0x000000000700720c */ /* 0x000fe20003f24070 */
[----:B-1----:R-:W-:-:S12]  /*0420*/  VIADD R6, R6, 0x3f ;  /* 0x0000003f06067836 */ /* 0x002fd80000000000 */
[----:B------:R-:W-:Y:S02]  /*0430*/  @!P1 IMAD.IADD R0, R0, 0x1, -R7 ;  /* 0x0000000100009824 */ /* 0x000fe400078e0a07 */
[----:B------:R-:W-:Y:S01]  /*0440*/  @!P1 VIADD R2, R2, 0x1 ;  /* 0x0000000102029836 */ /* 0x000fe20000000000 */
[----:B------:R-:W-:Y:S02]  /*0450*/  ISETP.NE.AND P1, PT, R13, RZ, PT ;  /* 0x000000ff0d00720c */ /* 0x000fe40003f25270 */
[----:B------:R-:W-:Y:S02]  /*0460*/  ISETP.GE.U32.AND P0, PT, R0, R7, PT ;  /* 0x000000070000720c */ /* 0x000fe40003f06070 */
[----:B------:R-:W-:-:S04]  /*0470*/  LOP3.LUT R0, R4, R13, RZ, 0x3c, !PT ;  /* 0x0000000d04007212 */ /* 0x000fc800078e3cff */
[----:B------:R-:W-:-:S07]  /*0480*/  ISETP.GE.AND P2, PT, R0, RZ, PT ;  /* 0x000000ff0000720c */ /* 0x000fce0003f46270 */
[----:B------:R-:W-:Y:S01]  /*0490*/  @P0 VIADD R2, R2, 0x1 ;  /* 0x0000000102020836 */ /* 0x000fe20000000000 */
[----:B------:R-:W-:-:S05]  /*04a0*/  ISETP.GT.AND P0, PT, R6, 0x3f, PT ;  /* 0x0000003f0600780c */ /* 0x000fca0003f04270 */
[----:B------:R-:W-:Y:S01]  /*04b0*/  @!P2 IMAD.MOV R2, RZ, RZ, -R2 ;  /* 0x000000ffff02a224 */ /* 0x000fe200078e0a02 */
[----:B------:R-:W-:-:S05]  /*04c0*/  @!P1 LOP3.LUT R2, RZ, R13, RZ, 0x33, !PT ;  /* 0x0000000dff029212 */ /* 0x000fca00078e33ff */
[----:B------:R-:W-:Y:S02]  /*04d0*/  IMAD.MOV R0, RZ, RZ, -R2 ;  /* 0x000000ffff007224 */ /* 0x000fe400078e0a02 */
[----:B------:R-:W-:Y:S01]  /*04e0*/  IMAD.SHL.U32 R47, R2, 0x40, RZ ;  /* 0x00000040022f7824 */ /* 0x000fe200078e00ff */
[----:B------:R-:W-:Y:S01]  /*04f0*/  @!P0 CS2R R16, SRZ ;  /* 0x0000000000108805 */ /* 0x000fe2000001ff00 */
[----:B------:R-:W-:Y:S02]  /*0500*/  IMAD R0, R13, R0, R4 ;  /* 0x000000000d007224 */ /* 0x000fe400078e0204 */
[----:B------:R-:W-:Y:S01]  /*0510*/  @!P0 IMAD.SHL.U32 R41, R18, 0x20, RZ ;  /* 0x0000002012298824 */ /* 0x000fe200078e00ff */
[----:B------:R-:W-:Y:S01]  /*0520*/  LOP3.LUT R42, R47, R40, RZ, 0xfc, !PT ;  /* 0x000000282f2a7212 */ /* 0x000fe200078efcff */
[----:B------:R-:W-:Y:S01]  /*0530*/  IMAD.IADD R3, R10, 0x1, R0 ;  /* 0x000000010a037824 */ /* 0x000fe200078e0200 */
[----:B------:R-:W-:Y:S02]  /*0540*/  LOP3.LUT R0, R18, 0x3f, RZ, 0xc0, !PT ;  /* 0x0000003f12007812 */ /* 0x000fe400078ec0ff */
[----:B------:R-:W-:-:S02]  /*0550*/  @!P0 CS2R R10, SRZ ;  /* 0x00000000000a8805 */ /* 0x000fc4000001ff00 */
[C-C-:B------:R-:W-:Y:S02]  /*0560*/  LOP3.LUT R43, R47.reuse, 0x8, R40.reuse, 0xfe, !PT ;  /* 0x000000082f2b7812 */ /* 0x140fe400078efe28 */
[----:B------:R-:W-:Y:S01]  /*0570*/  LOP3.LUT R44, R47, 0x10, R40, 0xfe, !PT ;  /* 0x000000102f2c7812 */ /* 0x000fe200078efe28 */
[----:B------:R-:W-:Y:S01]  /*0580*/  IMAD R48, R3, 0x40, R0 ;  /* 0x0000004003307824 */ /* 0x000fe200078e0200 */
[C-C-:B------:R-:W-:Y:S02]  /*0590*/  LOP3.LUT R45, R47.reuse, 0x18, R40.reuse, 0xfe, !PT ;  /* 0x000000182f2d7812 */ /* 0x140fe400078efe28 */
[C-C-:B------:R-:W-:Y:S02]  /*05a0*/  LOP3.LUT R46, R47.reuse, 0x20, R40.reuse, 0xfe, !PT ;  /* 0x000000202f2e7812 */ /* 0x140fe400078efe28 */
[C-C-:B------:R-:W-:Y:S02]  /*05b0*/  LOP3.LUT R66, R47.reuse, 0x28, R40.reuse, 0xfe, !PT ;  /* 0x000000282f427812 */ /* 0x140fe400078efe28 */
[----:B------:R-:W-:-:S02]  /*05c0*/  LOP3.LUT R68, R47, 0x30, R40, 0xfe, !PT ;  /* 0x000000302f447812 */ /* 0x000fc400078efe28 */
[----:B------:R-:W-:Y:S01]  /*05d0*/  LOP3.LUT R47, R47, 0x38, R40, 0xfe, !PT ;  /* 0x000000382f2f7812 */ /* 0x000fe200078efe28 */
[----:B0--3--:R-:W-:Y:S06]  /*05e0*/  @!P0 BRA `(.L_x_0) ;  /* 0x0000001000dc8947 */ /* 0x009fec0003800000 */
[----:B------:R-:W-:Y:S01]  /*05f0*/  IABS R19, R9 ;  /* 0x0000000900137213 */ /* 0x000fe20000000000 */
[C---:B------:R-:W-:Y:S01]  /*0600*/  IMAD.SHL.U32 R49, R18.reuse, 0x2, RZ ;  /* 0x0000000212317824 */ /* 0x040fe200078e00ff */
[----:B------:R-:W-:Y:S01]  /*0610*/  IABS R24, R8 ;  /* 0x0000000800187213 */ /* 0x000fe20000000000 */
[----:B------:R-:W0:Y:S01]  /*0620*/  LDCU UR5, c[0x0][0x3b0] ;  /* 0x00007600ff0577ac */ /* 0x000e220008000800 */
[----:B------:R-:W1:Y:S01]  /*0630*/  I2F.RP R4, R19 ;  /* 0x0000001300047306 */ /* 0x000e620000209400 */
[----:B------:R-:W-:Y:S01]  /*0640*/  LOP3.LUT R10, R18, 0x7, RZ, 0xc0, !PT ;  /* 0x00000007120a7812 */ /* 0x000fe200078ec0ff */
[----:B------:R-:W2:Y:S01]  /*0650*/  LDC R67, c[0x0][0x3ac] ;  /* 0x0000eb00ff437b82 */ /* 0x000ea20000000800 */
[----:B------:R-:W-:Y:S01]  /*0660*/  SHF.R.U32.HI R11, RZ, 0x2, R18 ;  /* 0x00000002ff0b7819 */ /* 0x000fe20000011612 */
[----:B------:R-:W3:Y:S01]  /*0670*/  LDCU UR8, c[0x0][0x3a4] ;  /* 0x00007480ff0877ac */ /* 0x000ee20008000800 */
[----:B------:R-:W-:Y:S01]  /*0680*/  IABS R14, R68 ;  /* 0x00000044000e7213 */ /* 0x000fe20000000000 */
[C---:B------:R-:W-:Y:S01]  /*0690*/  IMAD.SHL.U32 R51, R10.reuse, 0x80, RZ ;  /* 0x000000800a337824 */ /* 0x040fe200078e00ff */
[----:B------:R-:W-:Y:S01]  /*06a0*/  IABS R15, R66 ;  /* 0x00000042000f7213 */ /* 0x000fe20000000000 */
[----:B------:R-:W4:Y:S01]  /*06b0*/  I2F.RP R5, R24 ;  /* 0x0000001800057306 */ /* 0x000f220000209400 */
[----:B------:R-:W-:Y:S01]  /*06c0*/  IMAD.SHL.U32 R16, R10, 0x10, RZ ;  /* 0x000000100a107824 */ /* 0x000fe200078e00ff */
[----:B------:R-:W-:Y:S01]  /*06d0*/  IABS R17, R46 ;  /* 0x0000002e00117213 */ /* 0x000fe20000000000 */
[----:B------:R-:W5:Y:S01]  /*06e0*/  LDCU.128 UR12, c[0x0][0x380] ;  /* 0x00007000ff0c77ac */ /* 0x000f620008000c00 */
[----:B------:R-:W-:Y:S01]  /*06f0*/  IABS R21, R42 ;  /* 0x0000002a00157213 */ /* 0x000fe20000000000 */
[----:B------:R-:W0:Y:S01]  /*0700*/  LDC R59, c[0x0][0x3a8] ;  /* 0x0000ea00ff3b7b82 */ /* 0x000e220000000800 */
[----:B------:R-:W-:Y:S01]  /*0710*/  IABS R23, R48 ;  /* 0x0000003000177213 */ /* 0x000fe20000000000 */
[----:B------:R-:W-:Y:S01]  /*0720*/  IMAD.SHL.U32 R41, R18, 0x20, RZ ;  /* 0x0000002012297824 */ /* 0x000fe200078e00ff */
[----:B-1----:R-:W1:Y:S01]  /*0730*/  MUFU.RCP R4, R4 ;  /* 0x0000000400047308 */ /* 0x002e620000001000 */
[----:B------:R-:W-:-:S02]  /*0740*/  LOP3.LUT R58, R40, 0x10, RZ, 0xfc, !PT ;  /* 0x00000010283a7812 */ /* 0x000fc400078efcff */
[C---:B------:R-:W-:Y:S02]  /*0750*/  LOP3.LUT R60, R40.reuse, 0x18, RZ, 0xfc, !PT ;  /* 0x00000018283c7812 */ /* 0x040fe400078efcff */
[C---:B------:R-:W-:Y:S02]  /*0760*/  LOP3.LUT R61, R40.reuse, 0x20, RZ, 0xfc, !PT ;  /* 0x00000020283d7812 */ /* 0x040fe400078efcff */
[C---:B------:R-:W-:Y:S01]  /*0770*/  LOP3.LUT R62, R40.reuse, 0x28, RZ, 0xfc, !PT ;  /* 0x00000028283e7812 */ /* 0x040fe200078efcff */
[----:B----4-:R-:W4:Y:S01]  /*0780*/  MUFU.RCP R5, R5 ;  /* 0x0000000500057308 */ /* 0x010f220000001000 */
[----:B------:R-:W-:Y:S01]  /*0790*/  LOP3.LUT R63, R40, 0x30, RZ, 0xfc, !PT ;  /* 0x00000030283f7812 */ /* 0x000fe200078efcff */
[----:B--2---:R-:W-:Y:S01]  /*07a0*/  IMAD R65, R0, R67, RZ ;  /* 0x0000004300417224 */ /* 0x004fe200078e02ff */
[C---:B------:R-:W-:Y:S01]  /*07b0*/  LOP3.LUT R64, R40.reuse, 0x38, RZ, 0xfc, !PT ;  /* 0x0000003828407812 */ /* 0x040fe200078efcff */
[----:B------:R-:W-:Y:S01]  /*07c0*/  IMAD.SHL.U32 R67, R67, 0x40, RZ ;  /* 0x0000004043437824 */ /* 0x000fe200078e00ff */
[----:B------:R-:W-:Y:S01]  /*07d0*/  LOP3.LUT R56, R40, 0x8, RZ, 0xfc, !PT ;  /* 0x0000000828387812 */ /* 0x000fe200078efcff */
[----:B-1----:R-:W-:Y:S01]  /*07e0*/  VIADD R2, R4, 0xffffffe ;  /* 0x0ffffffe04027836 */ /* 0x002fe20000000000 */
[----:B------:R-:W-:-:S03]  /*07f0*/  LOP3.LUT R4, R11, 0x60, RZ, 0xc0, !PT ;  /* 0x000000600b047812 */ /* 0x000fc600078ec0ff */
[----:B------:R1:W2:Y:S01]  /*0800*/  F2I.FTZ.U32.TRUNC.NTZ R3, R2 ;  /* 0x0000000200037305 */ /* 0x0002a2000021f000 */
[--C-:B------:R-:W-:Y:S01]  /*0810*/  LOP3.LUT R11, R4, 0x10, R49.reuse, 0xf8, !PT ;  /* 0x00000010040b7812 */ /* 0x100fe200078ef831 */
[----:B------:R-:W-:Y:S02]  /*0820*/  IMAD.MOV.U32 R4, RZ, RZ, RZ ;  /* 0x000000ffff047224 */ /* 0x000fe400078e00ff */
[----:B----4-:R-:W-:Y:S02]  /*0830*/  VIADD R7, R5, 0xffffffe ;  /* 0x0ffffffe05077836 */ /* 0x010fe40000000000 */
[----:B0-----:R-:W-:Y:S02]  /*0840*/  IMAD.SHL.U32 R69, R59, 0x40, RZ ;  /* 0x000000403b457824 */ /* 0x001fe400078e00ff */
[----:B------:R-:W0:Y:S01]  /*0850*/  F2I.FTZ.U32.TRUNC.NTZ R5, R7 ;  /* 0x0000000700057305 */ /* 0x000e22000021f000 */
[----:B-1----:R-:W-:Y:S01]  /*0860*/  IMAD.IADD R2, R51, 0x1, R16 ;  /* 0x0000000133027824 */ /* 0x002fe200078e0210 */
[----:B------:R-:W-:Y:S01]  /*0870*/  LOP3.LUT R16, R16, 0x30, R49, 0x78, !PT ;  /* 0x0000003010107812 */ /* 0x000fe200078e7831 */
[----:B------:R-:W-:-:S02]  /*0880*/  IMAD R55, R40, R59, RZ ;  /* 0x0000003b28377224 */ /* 0x000fc400078e02ff */
[----:B------:R-:W-:Y:S01]  /*0890*/  IMAD R57, R64, R59, RZ ;  /* 0x0000003b40397224 */ /* 0x000fe200078e02ff */
[----:B------:R-:W-:Y:S01]  /*08a0*/  LOP3.LUT R50, R2, R11, RZ, 0x3c, !PT ;  /* 0x0000000b02327212 */ /* 0x000fe200078e3cff */
[----:B--2---:R-:W-:Y:S01]  /*08b0*/  IMAD.MOV R12, RZ, RZ, -R3 ;  /* 0x000000ffff0c7224 */ /* 0x004fe200078e0a03 */
[----:B------:R-:W-:Y:S01]  /*08c0*/  LOP3.LUT R16, R16, 0xc00, R41, 0xf8, !PT ;  /* 0x00000c0010107812 */ /* 0x000fe200078ef829 */
[----:B------:R-:W-:Y:S02]  /*08d0*/  IMAD.MOV.U32 R2, RZ, RZ, RZ ;  /* 0x000000ffff027224 */ /* 0x000fe400078e00ff */
[----:B------:R-:W-:Y:S01]  /*08e0*/  IMAD.MOV.U32 R10, RZ, RZ, R12 ;  /* 0x000000ffff0a7224 */ /* 0x000fe200078e000c */
[----:B------:R-:W-:Y:S01]  /*08f0*/  IABS R12, R47 ;  /* 0x0000002f000c7213 */ /* 0x000fe20000000000 */
[----:B------:R-:W-:Y:S01]  /*0900*/  IMAD R77, R63, R59, RZ ;  /* 0x0000003b3f4d7224 */ /* 0x000fe200078e02ff */
[----:B------:R-:W-:Y:S01]  /*0910*/  LOP3.LUT R51, R16, R51, RZ, 0xfc, !PT ;  /* 0x0000003310337212 */ /* 0x000fe200078efcff */
[----:B------:R-:W-:-:S02]  /*0920*/  IMAD R13, R10, R19, RZ ;  /* 0x000000130a0d7224 */ /* 0x000fc400078e02ff */
[----:B------:R-:W-:Y:S01]  /*0930*/  IMAD R75, R62, R59, RZ ;  /* 0x0000003b3e4b7224 */ /* 0x000fe200078e02ff */
[----:B------:R-:W-:Y:S01]  /*0940*/  LOP3.LUT R52, R51, 0x40, RZ, 0x3c, !PT ;  /* 0x0000004033347812 */ /* 0x000fe200078e3cff */
[----:B------:R-:W-:-:S04]  /*0950*/  IMAD.HI.U32 R2, R3, R13, R2 ;  /* 0x0000000d03027227 */ /* 0x000fc800078e0002 */
[----:B0-----:R-:W-:Y:S02]  /*0960*/  IMAD.MOV R13, RZ, RZ, -R5 ;  /* 0x000000ffff0d7224 */ /* 0x001fe400078e0a05 */
[----:B------:R-:W-:-:S04]  /*0970*/  IMAD.HI.U32 R7, R2, R14, RZ ;  /* 0x0000000e02077227 */ /* 0x000fc800078e00ff */
[----:B------:R-:W-:-:S04]  /*0980*/  IMAD.HI.U32 R10, R2, R15, RZ ;  /* 0x0000000f020a7227 */ /* 0x000fc800078e00ff */
[----:B------:R-:W-:Y:S02]  /*0990*/  IMAD R13, R13, R24, RZ ;  /* 0x000000180d0d7224 */ /* 0x000fe400078e02ff */
[----:B------:R-:W-:-:S04]  /*09a0*/  IMAD.HI.U32 R11, R2, R17, RZ ;  /* 0x00000011020b7227 */ /* 0x000fc800078e00ff */
[----:B------:R-:W-:Y:S02]  /*09b0*/  IMAD.MOV R7, RZ, RZ, -R7 ;  /* 0x000000ffff077224 */ /* 0x000fe400078e0a07 */
[----:B------:R-:W-:-:S04]  /*09c0*/  IMAD.HI.U32 R3, R2, R12, RZ ;  /* 0x0000000c02037227 */ /* 0x000fc800078e00ff */
[----:B------:R-:W-:Y:S02]  /*09d0*/  IMAD.MOV R10, RZ, RZ, -R10 ;  /* 0x000000ffff0a7224 */ /* 0x000fe400078e0a0a */
[----:B------:R-:W-:-:S04]  /*09e0*/  IMAD.HI.U32 R13, R5, R13, R4 ;  /* 0x0000000d050d7227 */ /* 0x000fc800078e0004 */
[----:B------:R-:W-:Y:S02]  /*09f0*/  IMAD.MOV R20, RZ, RZ, -R11 ;  /* 0x000000ffff147224 */ /* 0x000fe400078e0a0b */
[C---:B------:R-:W-:Y:S01]  /*0a00*/  IMAD R5, R19.reuse, R7, R14 ;  /* 0x0000000713057224 */ /* 0x040fe200078e020e */
[----:B------:R-:W-:Y:S01]  /*0a10*/  IABS R14, R45 ;  /* 0x0000002d000e7213 */ /* 0x000fe20000000000 */
[----:B------:R-:W-:Y:S02]  /*0a20*/  IMAD.MOV R3, RZ, RZ, -R3 ;  /* 0x000000ffff037224 */ /* 0x000fe400078e0a03 */
[C---:B------:R-:W-:Y:S01]  /*0a30*/  IMAD R7, R19.reuse, R10, R15 ;  /* 0x0000000a13077224 */ /* 0x040fe200078e020f */
[----:B------:R-:W-:Y:S01]  /*0a40*/  IABS R15, R44 ;  /* 0x0000002c000f7213 */ /* 0x000fe20000000000 */
[C---:B------:R-:W-:Y:S01]  /*0a50*/  IMAD R10, R19.reuse, R20, R17 ;  /* 0x00000014130a7224 */ /* 0x040fe200078e0211 */
[----:B------:R-:W-:Y:S01]  /*0a60*/  IABS R17, R43 ;  /* 0x0000002b00117213 */ /* 0x000fe20000000000 */
[C---:B------:R-:W-:Y:S01]  /*0a70*/  IMAD R4, R19.reuse, R3, R12 ;  /* 0x0000000313047224 */ /* 0x040fe200078e020c */
[C---:B------:R-:W-:Y:S01]  /*0a80*/  ISETP.GT.U32.AND P6, PT, R19.reuse, R5, PT ;  /* 0x000000051300720c */ /* 0x040fe20003fc4070 */
[----:B------:R-:W-:Y:S01]  /*0a90*/  IMAD.HI.U32 R11, R2, R15, RZ ;  /* 0x0000000f020b7227 */ /* 0x000fe200078e00ff */
[----:B------:R-:W-:-:S02]  /*0aa0*/  ISETP.GT.U32.AND P4, PT, R19, R7, PT ;  /* 0x000000071300720c */ /* 0x000fc40003f84070 */
[C---:B------:R-:W-:Y:S01]  /*0ab0*/  ISETP.GT.U32.AND P3, PT, R19.reuse, R4, PT ;  /* 0x000000041300720c */ /* 0x040fe20003f64070 */
[----:B------:R-:W-:Y:S01]  /*0ac0*/  IMAD.HI.U32 R3, R2, R14, RZ ;  /* 0x0000000e02037227 */ /* 0x000fe200078e00ff */
[----:B------:R-:W-:-:S03]  /*0ad0*/  ISETP.GT.U32.AND P5, PT, R19, R10, PT ;  /* 0x0000000a1300720c */ /* 0x000fc60003fa4070 */
[----:B------:R-:W-:-:S04]  /*0ae0*/  IMAD.HI.U32 R12, R2, R17, RZ ;  /* 0x00000011020c7227 */ /* 0x000fc800078e00ff */
[----:B------:R-:W-:-:S04]  /*0af0*/  IMAD.HI.U32 R2, R2, R21, RZ ;  /* 0x0000001502027227 */ /* 0x000fc800078e00ff */
[----:B------:R-:W-:Y:S02]  /*0b00*/  IMAD.MOV R20, RZ, RZ, -R11 ;  /* 0x000000ffff147224 */ /* 0x000fe400078e0a0b */
[----:B------:R-:W-:Y:S02]  /*0b10*/  IMAD.MOV R3, RZ, RZ, -R3 ;  /* 0x000000ffff037224 */ /* 0x000fe400078e0a03 */
[----:B------:R-:W-:Y:S02]  /*0b20*/  IMAD.MOV R22, RZ, RZ, -R12 ;  /* 0x000000ffff167224 */ /* 0x000fe400078e0a0c */
[----:B------:R-:W-:Y:S02]  /*0b30*/  IMAD.MOV R2, RZ, RZ, -R2 ;  /* 0x000000ffff027224 */ /* 0x000fe400078e0a02 */
[----:B------:R-:W-:Y:S02]  /*0b40*/  IMAD R12, R19, R20, R15 ;  /* 0x00000014130c7224 */ /* 0x000fe400078e020f */
[----:B------:R-:W-:-:S03]  /*0b50*/  IMAD.HI.U32 R13, R13, R23, RZ ;  /* 0x000000170d0d7227 */ /* 0x000fc600078e00ff */
[C---:B------:R-:W-:Y:S01]  /*0b60*/  ISETP.GT.U32.AND P1, PT, R19.reuse, R12, PT ;  /* 0x0000000c1300720c */ /* 0x040fe20003f24070 */
[C---:B------:R-:W-:Y:S01]  /*0b70*/  IMAD R11, R19.reuse, R3, R14 ;  /* 0x00000003130b7224 */ /* 0x040fe200078e020e */
[----:B------:R-:W-:Y:S01]  /*0b80*/  SHF.R.S32.HI R3, RZ, 0x1f, R6 ;  /* 0x0000001fff037819 */ /* 0x000fe20000011406 */
[C---:B------:R-:W-:Y:S01]  /*0b90*/  IMAD R14, R19.reuse, R2, R21 ;  /* 0x00000002130e7224 */ /* 0x040fe200078e0215 */
[----:B------:R-:W-:Y:S01]  /*0ba0*/  LOP3.LUT R2, R18, 0x1c0, RZ, 0xc0, !PT ;  /* 0x000001c012027812 */ /* 0x000fe200078ec0ff */
[----:B------:R-:W-:Y:S01]  /*0bb0*/  IMAD.MOV R15, RZ, RZ, -R13 ;  /* 0x000000ffff0f7224 */ /* 0x000fe200078e0a0d */
[C---:B------:R-:W-:Y:S01]  /*0bc0*/  ISETP.GT.U32.AND P0, PT, R19.reuse, R11, PT ;  /* 0x0000000b1300720c */ /* 0x040fe20003f04070 */
[----:B------:R-:W-:Y:S01]  /*0bd0*/  @!P3 IMAD.IADD R4, R4, 0x1, -R19 ;  /* 0x000000010404b824 */ /* 0x000fe200078e0a13 */
[C---:B------:R-:W-:Y:S01]  /*0be0*/  ISETP.GT.U32.AND P3, PT, R19.reuse, R14, PT ;  /* 0x0000000e1300720c */ /* 0x040fe20003f64070 */
[C---:B------:R-:W-:Y:S01]  /*0bf0*/  IMAD R15, R24.reuse, R15, R23 ;  /* 0x0000000f180f7224 */ /* 0x040fe200078e0217 */
[----:B------:R-:W-:Y:S01]  /*0c00*/  SHF.R.U32.HI R2, RZ, 0x2, R2 ;  /* 0x00000002ff027819 */ /* 0x000fe20000011602 */
[----:B------:R-:W-:Y:S01]  /*0c10*/  IMAD R13, R19, R22, R17 ;  /* 0x00000016130d7224 */ /* 0x000fe200078e0211 */
[----:B------:R-:W-:Y:S01]  /*0c20*/  LEA.HI R3, R3, R6, RZ, 0x6 ;  /* 0x0000000603037211 */ /* 0x000fe200078f30ff */
[--C-:B------:R-:W-:Y:S01]  /*0c30*/  @!P6 IMAD.IADD R5, R5, 0x1, -R19.reuse ;  /* 0x000000010505e824 */ /* 0x100fe200078e0a13 */
[----:B------:R-:W-:Y:S01]  /*0c40*/  ISETP.GT.U32.AND P6, PT, R24, R15, PT ;  /* 0x0000000f1800720c */ /* 0x000fe20003fc4070 */
[--C-:B------:R-:W-:Y:S01]  /*0c50*/  @!P4 IMAD.IADD R7, R7, 0x1, -R19.reuse ;  /* 0x000000010707c824 */ /* 0x100fe200078e0a13 */
[C---:B------:R-:W-:Y:S01]  /*0c60*/  ISETP.GT.U32.AND P2, PT, R19.reuse, R13, PT ;  /* 0x0000000d1300720c */ /* 0x040fe20003f44070 */
[--C-:B------:R-:W-:Y:S01]  /*0c70*/  @!P5 IMAD.IADD R10, R10, 0x1, -R19.reuse ;  /* 0x000000010a0ad824 */ /* 0x100fe200078e0a13 */
[C---:B------:R-:W-:Y:S01]  /*0c80*/  ISETP.GT.U32.AND P5, PT, R19.reuse, R5, PT ;  /* 0x000000051300720c */ /* 0x040fe20003fa4070 */
[--C-:B------:R-:W-:Y:S01]  /*0c90*/  @!P1 IMAD.IADD R12, R12, 0x1, -R19.reuse ;  /* 0x000000010c0c9824 */ /* 0x100fe200078e0a13 */
[----:B------:R-:W-:Y:S01]  /*0ca0*/  ISETP.GT.U32.AND P4, PT, R19, R4, PT ;  /* 0x000000041300720c */ /* 0x000fe20003f84070 */
[--C-:B------:R-:W-:Y:S01]  /*0cb0*/  @!P0 IMAD.IADD R11, R11, 0x1, -R19.reuse ;  /* 0x000000010b0b8824 */ /* 0x100fe200078e0a13 */
[C---:B------:R-:W-:Y:S01]  /*0cc0*/  ISETP.GT.U32.AND P0, PT, R19.reuse, R7, PT ;  /* 0x000000071300720c */ /* 0x040fe20003f04070 */
[--C-:B------:R-:W-:Y:S01]  /*0cd0*/  @!P3 IMAD.IADD R14, R14, 0x1, -R19.reuse ;  /* 0x000000010e0eb824 */ /* 0x100fe200078e0a13 */
[C---:B------:R-:W-:Y:S01]  /*0ce0*/  ISETP.GT.U32.AND P1, PT, R19.reuse, R10, PT ;  /* 0x0000000a1300720c */ /* 0x040fe20003f24070 */
[----:B------:R-:W-:Y:S01]  /*0cf0*/  IMAD.SHL.U32 R17, R18, 0x40, RZ ;  /* 0x0000004012117824 */ /* 0x000fe200078e00ff */
[----:B------:R-:W-:Y:S01]  /*0d00*/  ISETP.GT.U32.AND P3, PT, R19, R12, PT ;  /* 0x0000000c1300720c */ /* 0x000fe20003f64070 */
[--C-:B------:R-:W-:Y:S01]  /*0d10*/  @!P6 IMAD.IADD R15, R15, 0x1, -R24.reuse ;  /* 0x000000010f0fe824 */ /* 0x100fe200078e0a18 */
        /* <DEDUP_REMOVED lines=8> */
[----:B------:R-:W-:Y:S01]  /*0da0*/  ISETP.GE.AND P0, PT, R47, RZ, PT ;  /* 0x000000ff2f00720c */ /* 0x000fe20003f06270 */
[--C-:B------:R-:W-:Y:S01]  /*0db0*/  @!P1 IMAD.IADD R10, R10, 0x1, -R19.reuse ;  /* 0x000000010a0a9824 */ /* 0x100fe200078e0a13 */
[----:B------:R-:W-:Y:S01]  /*0dc0*/  ISETP.GE.AND P1, PT, R68, RZ, PT ;  /* 0x000000ff4400720c */ /* 0x000fe20003f26270 */
[--C-:B------:R-:W-:Y:S01]  /*0dd0*/  @!P3 IMAD.IADD R12, R12, 0x1, -R19.reuse ;  /* 0x000000010c0cb824 */ /* 0x100fe200078e0a13 */
[----:B------:R-:W-:Y:S01]  /*0de0*/  ISETP.GE.AND P3, PT, R46, RZ, PT ;  /* 0x000000ff2e00720c */ /* 0x000fe20003f66270 */
[----:B------:R-:W-:Y:S01]  /*0df0*/  @!P6 IMAD.IADD R14, R14, 0x1, -R19 ;  /* 0x000000010e0ee824 */ /* 0x000fe200078e0a13 */
[----:B------:R-:W-:Y:S01]  /*0e00*/  LOP3.LUT R49, R2, 0x3fe, R49, 0x78, !PT ;  /* 0x000003fe02317812 */ /* 0x000fe200078e7831 */
[----:B------:R-:W-:Y:S01]  /*0e10*/  IMAD.MOV.U32 R2, RZ, RZ, R5 ;  /* 0x000000ffff027224 */ /* 0x000fe200078e0005 */
[----:B------:R-:W-:Y:S01]  /*0e20*/  ISETP.GE.AND P6, PT, R48, RZ, PT ;  /* 0x000000ff3000720c */ /* 0x000fe20003fc6270 */
[----:B------:R-:W-:Y:S01]  /*0e30*/  @!P5 IMAD.IADD R15, R15, 0x1, -R24 ;  /* 0x000000010f0fd824 */ /* 0x000fe200078e0a18 */
[----:B------:R-:W-:Y:S01]  /*0e40*/  ISETP.GE.AND P5, PT, R66, RZ, PT ;  /* 0x000000ff4200720c */ /* 0x000fe20003fa6270 */
[--C-:B------:R-:W-:Y:S01]  /*0e50*/  @!P2 IMAD.IADD R11, R11, 0x1, -R19.reuse ;  /* 0x000000010b0ba824 */ /* 0x100fe200078e0a13 */
[----:B------:R-:W-:Y:S01]  /*0e60*/  ISETP.GE.AND P2, PT, R45, RZ, PT ;  /* 0x000000ff2d00720c */ /* 0x000fe20003f46270 */
[----:B------:R-:W-:Y:S01]  /*0e70*/  @!P4 IMAD.IADD R13, R13, 0x1, -R19 ;  /* 0x000000010d0dc824 */ /* 0x000fe200078e0a13 */
[----:B------:R-:W-:Y:S01]  /*0e80*/  ISETP.GE.AND P4, PT, R44, RZ, PT ;  /* 0x000000ff2c00720c */ /* 0x000fe20003f86270 */
[----:B------:R-:W-:Y:S01]  /*0e90*/  @!P0 IMAD.MOV R4, RZ, RZ, -R4 ;  /* 0x000000ffff048224 */ /* 0x000fe200078e0a04 */
[----:B------:R-:W-:Y:S01]  /*0ea0*/  ISETP.GE.AND P0, PT, R43, RZ, PT ;  /* 0x000000ff2b00720c */ /* 0x000fe20003f06270 */
[----:B------:R-:W-:Y:S01]  /*0eb0*/  @!P1 IMAD.MOV R2, RZ, RZ, -R2 ;  /* 0x000000ffff029224 */ /* 0x000fe200078e0a02 */
[----:B------:R-:W-:Y:S01]  /*0ec0*/  ISETP.GE.AND P1, PT, R42, RZ, PT ;  /* 0x000000ff2a00720c */ /* 0x000fe20003f26270 */
[----:B------:R-:W-:Y:S01]  /*0ed0*/  @!P3 IMAD.MOV R10, RZ, RZ, -R10 ;  /* 0x000000ffff0ab224 */ /* 0x000fe200078e0a0a */
[----:B------:R-:W-:Y:S01]  /*0ee0*/  ISETP.NE.AND P3, PT, R8, RZ, PT ;  /* 0x000000ff0800720c */ /* 0x000fe20003f65270 */
[----:B------:R-:W-:Y:S01]  /*0ef0*/  @!P6 IMAD.MOV R15, RZ, RZ, -R15 ;  /* 0x000000ffff0fe224 */ /* 0x000fe200078e0a0f */
[----:B------:R-:W-:Y:S01]  /*0f00*/  LOP3.LUT R5, RZ, R9, RZ, 0x33, !PT ;  /* 0x00000009ff057212 */ /* 0x000fe200078e33ff */
[----:B------:R-:W-:Y:S01]  /*0f10*/  @!P5 IMAD.MOV R7, RZ, RZ, -R7 ;  /* 0x000000ffff07d224 */ /* 0x000fe200078e0a07 */
[----:B------:R-:W-:Y:S01]  /*0f20*/  ISETP.NE.AND P5, PT, R9, RZ, PT ;  /* 0x000000ff0900720c */ /* 0x000fe20003fa5270 */
[----:B------:R-:W-:Y:S01]  /*0f30*/  @!P2 IMAD.MOV R11, RZ, RZ, -R11 ;  /* 0x000000ffff0ba224 */ /* 0x000fe200078e0a0b */
[----:B------:R-:W-:Y:S01]  /*0f40*/  LOP3.LUT R17, R17, 0x400, RZ, 0xc0, !PT ;  /* 0x0000040011117812 */ /* 0x000fe200078ec0ff */
[----:B------:R-:W-:Y:S01]  /*0f50*/  @!P4 IMAD.MOV R12, RZ, RZ, -R12 ;  /* 0x000000ffff0cc224 */ /* 0x000fe200078e0a0c */
[C---:B------:R-:W-:Y:S01]  /*0f60*/  SEL R4, R5.reuse, R4, !P5 ;  /* 0x0000000405047207 */ /* 0x040fe20006800000 */
[----:B------:R-:W-:Y:S01]  /*0f70*/  @!P0 IMAD.MOV R13, RZ, RZ, -R13 ;  /* 0x000000ffff0d8224 */ /* 0x000fe200078e0a0d */
[C---:B------:R-:W-:Y:S01]  /*0f80*/  SEL R2, R5.reuse, R2, !P5 ;  /* 0x0000000205027207 */ /* 0x040fe20006800000 */
[----:B------:R-:W-:Y:S01]  /*0f90*/  @!P1 IMAD.MOV R14, RZ, RZ, -R14 ;  /* 0x000000ffff0e9224 */ /* 0x000fe200078e0a0e */
[C---:B------:R-:W-:Y:S01]  /*0fa0*/  SEL R7, R5.reuse, R7, !P5 ;  /* 0x0000000705077207 */ /* 0x040fe20006800000 */
[----:B------:R-:W-:Y:S01]  /*0fb0*/  IMAD R4, R4, UR5, RZ ;  /* 0x0000000504047c24 */ /* 0x000fe2000f8e02ff */
[----:B------:R-:W-:Y:S01]  /*0fc0*/  @!P3 LOP3.LUT R15, RZ, R8, RZ, 0x33, !PT ;  /* 0x00000008ff0fb212 */ /* 0x000fe200078e33ff */
[----:B------:R-:W-:Y:S01]  /*0fd0*/  IMAD R37, R2, UR5, RZ ;  /* 0x0000000502257c24 */ /* 0x000fe2000f8e02ff */
[----:B------:R-:W-:Y:S01]  /*0fe0*/  SEL R10, R5, R10, !P5 ;  /* 0x0000000a050a7207 */ /* 0x000fe20006800000 */
[----:B------:R-:W-:Y:S01]  /*0ff0*/  IMAD R7, R7, UR5, RZ ;  /* 0x0000000507077c24 */ /* 0x000fe2000f8e02ff */
[----:B------:R-:W-:Y:S01]  /*1000*/  SEL R11, R5, R11, !P5 ;  /* 0x0000000b050b7207 */ /* 0x000fe20006800000 */
[----:B---3--:R-:W-:Y:S01]  /*1010*/  IMAD R15, R15, UR8, RZ ;  /* 0x000000080f0f7c24 */ /* 0x008fe2000f8e02ff */
[C---:B------:R-:W-:Y:S01]  /*1020*/  SEL R12, R5.reuse, R12, !P5 ;  /* 0x0000000c050c7207 */ /* 0x040fe20006800000 */
[----:B------:R-:W-:Y:S01]  /*1030*/  IMAD R10, R10, UR5, RZ ;  /* 0x000000050a0a7c24 */ /* 0x000fe2000f8e02ff */
[----:B------:R-:W-:Y:S01]  /*1040*/  SEL R13, R5, R13, !P5 ;  /* 0x0000000d050d7207 */ /* 0x000fe20006800000 */
[----:B------:R-:W-:Y:S01]  /*1050*/  IMAD R11, R11, UR5, RZ ;  /* 0x000000050b0b7c24 */ /* 0x000fe2000f8e02ff */
[----:B------:R-:W-:Y:S01]  /*1060*/  SEL R5, R5, R14, !P5 ;  /* 0x0000000e05057207 */ /* 0x000fe20006800000 */
[----:B------:R-:W-:Y:S01]  /*1070*/  IMAD R12, R12, UR5, RZ ;  /* 0x000000050c0c7c24 */ /* 0x000fe2000f8e02ff */
[----:B-----5:R-:W-:Y:S01]  /*1080*/  LEA R2, P6, R15, UR12, 0x1 ;  /* 0x0000000c0f027c11 */ /* 0x020fe2000f8c08ff */
[----:B------:R-:W-:Y:S01]  /*1090*/  IMAD R13, R13, UR5, RZ ;  /* 0x000000050d0d7c24 */ /* 0x000fe2000f8e02ff */
[----:B------:R-:W-:Y:S01]  /*10a0*/  LEA R38, P0, R4, UR14, 0x1 ;  /* 0x0000000e04267c11 */ /* 0x000fe2000f8008ff */
[----:B------:R-:W-:Y:S01]  /*10b0*/  IMAD R5, R5, UR5, RZ ;  /* 0x0000000505057c24 */ /* 0x000fe2000f8e02ff */
[----:B------:R-:W-:Y:S01]  /*10c0*/  LEA R32, P3, R10, UR14, 0x1 ;  /* 0x0000000e0a207c11 */ /* 0x000fe2000f8608ff */
[-C--:B------:R-:W-:Y:S01]  /*10d0*/  IMAD R73, R61, R59.reuse, RZ ;  /* 0x0000003b3d497224 */ /* 0x080fe200078e02ff */
[----:B------:R-:W-:Y:S01]  /*10e0*/  LEA R30, P4, R11, UR14, 0x1 ;  /* 0x0000000e0b1e7c11 */ /* 0x000fe2000f8808ff */
[-C--:B------:R-:W-:Y:S01]  /*10f0*/  IMAD R71, R60, R59.reuse, RZ ;  /* 0x0000003b3c477224 */ /* 0x080fe200078e02ff */
[----:B------:R-:W-:Y:S01]  /*1100*/  LEA.HI.X.SX32 R15, R15, UR13, 0x1, P6 ;  /* 0x0000000d0f0f7c11 */ /* 0x000fe2000b0f0eff */
[----:B------:R-:W-:Y:S01]  /*1110*/  IMAD R53, R58, R59, RZ ;  /* 0x0000003b3a357224 */ /* 0x000fe200078e02ff */
[----:B------:R-:W-:-:S02]  /*1120*/  LEA.HI.X.SX32 R39, R4, UR15, 0x1, P0 ;  /* 0x0000000f04277c11 */ /* 0x000fc400080f0eff */
[----:B------:R-:W-:Y:S02]  /*1130*/  CS2R R8, SRZ ;  /* 0x0000000000087805 */ /* 0x000fe4000001ff00 */
[----:B------:R-:W-:Y:S02]  /*1140*/  LEA R36, P1, R37, UR14, 0x1 ;  /* 0x0000000e25247c11 */ /* 0x000fe4000f8208ff */
[----:B------:R-:W-:Y:S02]  /*1150*/  CS2R R18, SRZ ;  /* 0x0000000000127805 */ /* 0x000fe4000001ff00 */
[----:B------:R-:W-:Y:S01]  /*1160*/  LEA R34, P2, R7, UR14, 0x1 ;  /* 0x0000000e07227c11 */ /* 0x000fe2000f8408ff */
[----:B------:R-:W-:Y:S01]  /*1170*/  IMAD R59, R56, R59, RZ ;  /* 0x0000003b383b7224 */ /* 0x000fe200078e02ff */
[----:B------:R-:W-:Y:S01]  /*1180*/  LEA R28, P5, R12, UR14, 0x1 ;  /* 0x0000000e0c1c7c11 */ /* 0x000fe2000f8a08ff */
[----:B------:R-:W0:Y:S01]  /*1190*/  LDCU UR5, c[0x0][0x3a0] ;  /* 0x00007400ff0577ac */ /* 0x000e220008000800 */
[----:B------:R-:W-:-:S02]  /*11a0*/  LEA R26, P6, R13, UR14, 0x1 ;  /* 0x0000000e0d1a7c11 */ /* 0x000fc4000f8c08ff */
[----:B------:R-:W-:Y:S02]  /*11b0*/  LEA R24, P0, R5, UR14, 0x1 ;  /* 0x0000000e05187c11 */ /* 0x000fe4000f8008ff */
[----:B------:R-:W-:Y:S02]  /*11c0*/  IADD3 R50, PT, PT, R50, UR4, R17 ;  /* 0x0000000432327c10 */ /* 0x000fe4000fffe011 */
[----:B------:R-:W-:Y:S02]  /*11d0*/  CS2R R16, SRZ ;  /* 0x0000000000107805 */ /* 0x000fe4000001ff00 */
[----:B------:R-:W-:Y:S02]  /*11e0*/  LEA.HI.X.SX32 R33, R10, UR15, 0x1, P3 ;  /* 0x0000000f0a217c11 */ /* 0x000fe400098f0eff */
[----:B------:R-:W-:Y:S02]  /*11f0*/  LEA.HI.X.SX32 R31, R11, UR15, 0x1, P4 ;  /* 0x0000000f0b1f7c11 */ /* 0x000fe4000a0f0eff */
[----:B------:R-:W-:-:S02]  /*1200*/  CS2R R10, SRZ ;  /* 0x00000000000a7805 */ /* 0x000fc4000001ff00 */
[----:B------:R-:W-:Y:S02]  /*1210*/  LEA.HI.X.SX32 R37, R37, UR15, 0x1, P1 ;  /* 0x0000000f25257c11 */ /* 0x000fe400088f0eff */
[----:B------:R-:W-:Y:S02]  /*1220*/  LEA.HI.X.SX32 R35, R7, UR15, 0x1, P2 ;  /* 0x0000000f07237c11 */ /* 0x000fe400090f0eff */
[----:B------:R-:W-:Y:S02]  /*1230*/  LEA.HI.X.SX32 R29, R12, UR15, 0x1, P5 ;  /* 0x0000000f0c1d7c11 */ /* 0x000fe4000a8f0eff */
[----:B------:R-:W-:Y:S02]  /*1240*/  LEA.HI.X.SX32 R27, R13, UR15, 0x1, P6 ;  /* 0x0000000f0d1b7c11 */ /* 0x000fe4000b0f0eff */
[----:B------:R-:W-:Y:S02]  /*1250*/  LEA.HI.X.SX32 R25, R5, UR15, 0x1, P0 ;  /* 0x0000000f05197c11 */ /* 0x000fe400080f0eff */
[----:B0-----:R-:W-:-:S07]  /*1260*/  SHF.R.S32.HI R54, RZ, 0x6, R3 ;  /* 0x00000006ff367819 */ /* 0x001fce0000011403 */
.L_x_1:
[----:B------:R-:W-:Y:S01]  /*1270*/  ISETP.GE.AND P0, PT, R40, UR5, PT ;  /* 0x0000000528007c0c */ /* 0x000fe2000bf06270 */
[----:B------:R-:W-:Y:S01]  /*1280*/  IMAD.MOV.U32 R3, RZ, RZ, R15 ;  /* 0x000000ffff037224 */ /* 0x000fe200078e000f */
[----:B------:R-:W-:Y:S02]  /*1290*/  ISETP.GE.AND P1, PT, R56, UR5, PT ;  /* 0x0000000538007c0c */ /* 0x000fe4000bf26270 */
[----:B------:R-:W-:Y:S01]  /*12a0*/  PRMT R20, RZ, 0x7610, R20 ;  /* 0x00007610ff147816 */ /* 0x000fe20000000014 */
[----:B------:R-:W-:Y:S01]  /*12b0*/  IMAD.WIDE R6, R55, 0x2, R2 ;  /* 0x0000000237067825 */ /* 0x000fe200078e0202 */
[----:B------:R-:W-:-:S03]  /*12c0*/  PRMT R22, RZ, 0x7610, R22 ;  /* 0x00007610ff167816 */ /* 0x000fc60000000016 */
[----:B------:R-:W-:-:S04]  /*12d0*/  IMAD.WIDE R12, R59, 0x2, R2 ;  /* 0x000000023b0c7825 */ /* 0x000fc800078e0202 */
[----:B------:R0:W2:Y:S01]  /*12e0*/  @!P0 LDG.E.U16 R20, desc[UR6][R6.64] ;  /* 0x0000000606148981 */ /* 0x0000a2000c1e1500 */
[----:B------:R-:W-:-:S03]  /*12f0*/  ISETP.GE.AND P0, PT, R58, UR5, PT ;  /* 0x000000053a007c0c */ /* 0x000fc6000bf06270 */
[----:B------:R1:W3:Y:S01]  /*1300*/  @!P1 LDG.E.U16 R22, desc[UR6][R12.64] ;  /* 0x000000060c169981 */ /* 0x0002e2000c1e1500 */
[----:B------:R-:W-:Y:S01]  /*1310*/  ISETP.GE.AND P1, PT, R60, UR5, PT ;  /* 0x000000053c007c0c */ /* 0x000fe2000bf26270 */
[----:B------:R-:W-:Y:S01]  /*1320*/  IMAD.WIDE R14, R53, 0x2, R2 ;  /* 0x00000002350e7825 */ /* 0x000fe200078e0202 */
[----:B------:R-:W-:Y:S02]  /*1330*/  PRMT R70, RZ, 0x7610, R70 ;  /* 0x00007610ff467816 */ /* 0x000fe40000000046 */
[----:B------:R-:W-:Y:S01]  /*1340*/  PRMT R72, RZ, 0x7610, R72 ;  /* 0x00007610ff487816 */ /* 0x000fe20000000048 */
[----:B------:R-:W-:-:S04]  /*1350*/  IMAD.WIDE R4, R71, 0x2, R2 ;  /* 0x0000000247047825 */ /* 0x000fc800078e0202 */
[----:B------:R-:W4:Y:S01]  /*1360*/  @!P0 LDG.E.U16 R70, desc[UR6][R14.64] ;  /* 0x000000060e468981 */ /* 0x000f22000c1e1500 */
[----:B------:R-:W-:-:S03]  /*1370*/  ISETP.GE.AND P0, PT, R61, UR5, PT ;  /* 0x000000053d007c0c */ /* 0x000fc6000bf06270 */
[----:B------:R5:W2:Y:S01]  /*1380*/  @!P1 LDG.E.U16 R72, desc[UR6][R4.64] ;  /* 0x0000000604489981 */ /* 0x000aa2000c1e1500 */
[----:B------:R-:W-:Y:S01]  /*1390*/  ISETP.GE.AND P1, PT, R62, UR5, PT ;  /* 0x000000053e007c0c */ /* 0x000fe2000bf26270 */
[----:B0-----:R-:W-:Y:S01]  /*13a0*/  IMAD.WIDE R6, R73, 0x2, R2 ;  /* 0x0000000249067825 */ /* 0x001fe200078e0202 */
[----:B------:R-:W-:Y:S02]  /*13b0*/  PRMT R74, RZ, 0x7610, R74 ;  /* 0x00007610ff4a7816 */ /* 0x000fe4000000004a */
[----:B------:R-:W-:Y:S01]  /*13c0*/  PRMT R76, RZ, 0x7610, R76 ;  /* 0x00007610ff4c7816 */ /* 0x000fe2000000004c */
[----:B-1----:R-:W-:-:S04]  /*13d0*/  IMAD.WIDE R12, R75, 0x2, R2 ;  /* 0x000000024b0c7825 */ /* 0x002fc800078e0202 */
[----:B------:R0:W3:Y:S01]  /*13e0*/  @!P0 LDG.E.U16 R74, desc[UR6][R6.64] ;  /* 0x00000006064a8981 */ /* 0x0000e2000c1e1500 */
[----:B------:R-:W-:-:S03]  /*13f0*/  ISETP.GE.AND P0, PT, R63, UR5, PT ;  /* 0x000000053f007c0c */ /* 0x000fc6000bf06270 */
[----:B------:R1:W3:Y:S01]  /*1400*/  @!P1 LDG.E.U16 R76, desc[UR6][R12.64] ;  /* 0x000000060c4c9981 */ /* 0x0002e2000c1e1500 */
[----:B------:R-:W-:Y:S01]  /*1410*/  ISETP.GE.AND P1, PT, R64, UR5, PT ;  /* 0x0000000540007c0c */ /* 0x000fe2000bf26270 */
[----:B-----5:R-:W-:Y:S01]  /*1420*/  IMAD.WIDE R4, R77, 0x2, R2 ;  /* 0x000000024d047825 */ /* 0x020fe200078e0202 */
[----:B------:R-:W-:Y:S02]  /*1430*/  PRMT R78, RZ, 0x7610, R78 ;  /* 0x00007610ff4e7816 */ /* 0x000fe4000000004e */
[----:B------:R-:W-:Y:S01]  /*1440*/  PRMT R80, RZ, 0x7610, R80 ;  /* 0x00007610ff507816 */ /* 0x000fe20000000050 */
[----:B0-----:R-:W-:-:S04]  /*1450*/  IMAD.WIDE R6, R57, 0x2, R2 ;  /* 0x0000000239067825 */ /* 0x001fc800078e0202 */
[----:B------:R0:W5:Y:S01]  /*1460*/  @!P0 LDG.E.U16 R78, desc[UR6][R4.64] ;  /* 0x00000006044e8981 */ /* 0x000162000c1e1500 */
[----:B------:R-:W-:-:S03]  /*1470*/  ISETP.GE.AND P0, PT, R0, UR5, PT ;  /* 0x0000000500007c0c */ /* 0x000fc6000bf06270 */
[----:B------:R0:W5:Y:S01]  /*1480*/  @!P1 LDG.E.U16 R80, desc[UR6][R6.64] ;  /* 0x0000000606509981 */ /* 0x000162000c1e1500 */
[----:B------:R-:W-:Y:S01]  /*1490*/  PRMT R84, RZ, 0x7610, R84 ;  /* 0x00007610ff547816 */ /* 0x000fe20000000054 */
[C---:B-1----:R-:W-:Y:S01]  /*14a0*/  IMAD.WIDE R12, R65.reuse, 0x2, R24 ;  /* 0x00000002410c7825 */ /* 0x042fe200078e0218 */
[----:B------:R-:W-:Y:S01]  /*14b0*/  PRMT R82, RZ, 0x7610, R82 ;  /* 0x00007610ff527816 */ /* 0x000fe20000000052 */
[----:B------:R-:W-:Y:S02]  /*14c0*/  BAR.SYNC.DEFER_BLOCKING 0x0 ;  /* 0x0000000000007b1d */ /* 0x000fe40000010000 */
[C---:B0-----:R-:W-:Y:S01]  /*14d0*/  IMAD.WIDE R4, R65.reuse, 0x2, R26 ;  /* 0x0000000241047825 */ /* 0x041fe200078e021a */
[----:B------:R-:W-:Y:S02]  /*14e0*/  PRMT R86, RZ, 0x7610, R86 ;  /* 0x00007610ff567816 */ /* 0x000fe40000000056 */
[----:B------:R-:W-:Y:S01]  /*14f0*/  PRMT R90, RZ, 0x7610, R90 ;  /* 0x00007610ff5a7816 */ /* 0x000fe2000000005a */
[----:B------:R-:W-:Y:S01]  /*1500*/  IMAD.WIDE R6, R65, 0x2, R28 ;  /* 0x0000000241067825 */ /* 0x000fe200078e021c */
[----:B------:R-:W-:-:S02]  /*1510*/  PRMT R88, RZ, 0x7610, R88 ;  /* 0x00007610ff587816 */ /* 0x000fc40000000058 */
[----:B------:R-:W-:Y:S01]  /*1520*/  PRMT R92, RZ, 0x7610, R92 ;  /* 0x00007610ff5c7816 */ /* 0x000fe2000000005c */
[C---:B------:R-:W-:Y:S01]  /*1530*/  IMAD.WIDE R14, R65.reuse, 0x2, R34 ;  /* 0x00000002410e7825 */ /* 0x040fe200078e0222 */
[----:B------:R0:W5:Y:S04]  /*1540*/  @!P0 LDG.E.U16 R84, desc[UR6][R4.64] ;  /* 0x0000000604548981 */ /* 0x000168000c1e1500 */
[----:B------:R1:W5:Y:S04]  /*1550*/  @!P0 LDG.E.U16 R82, desc[UR6][R12.64] ;  /* 0x000000060c528981 */ /* 0x000368000c1e1500 */
[----:B------:R1:W5:Y:S01]  /*1560*/  @!P0 LDG.E.U16 R86, desc[UR6][R6.64] ;  /* 0x0000000606568981 */ /* 0x000362000c1e1500 */
[----:B0-----:R-:W-:-:S03]  /*1570*/  IMAD.WIDE R4, R65, 0x2, R32 ;  /* 0x0000000241047825 */ /* 0x001fc600078e0220 */
[----:B------:R-:W5:Y:S01]  /*1580*/  @!P0 LDG.E.U16 R92, desc[UR6][R14.64] ;  /* 0x000000060e5c8981 */ /* 0x000f62000c1e1500 */
[----:B-1----:R-:W-:-:S03]  /*1590*/  IMAD.WIDE R12, R65, 0x2, R30 ;  /* 0x00000002410c7825 */ /* 0x002fc600078e021e */
[----:B------:R0:W5:Y:S01]  /*15a0*/  @!P0 LDG.E.U16 R90, desc[UR6][R4.64] ;  /* 0x00000006045a8981 */ /* 0x000162000c1e1500 */
[----:B------:R-:W-:-:S03]  /*15b0*/  IMAD.WIDE R6, R65, 0x2, R36 ;  /* 0x0000000241067825 */ /* 0x000fc600078e0224 */
[----:B------:R-:W5:Y:S01]  /*15c0*/  @!P0 LDG.E.U16 R88, desc[UR6][R12.64] ;  /* 0x000000060c588981 */ /* 0x000f62000c1e1500 */
[----:B0-----:R-:W-:-:S03]  /*15d0*/  IMAD.WIDE R4, R65, 0x2, R38 ;  /* 0x0000000241047825 */ /* 0x001fc600078e0226 */
[----:B----4-:R0:W-:Y:S04]  /*15e0*/  STS.U16 [R49+UR4+0x800], R70 ;  /* 0x0008004631007988 */ /* 0x0101e80008000404 */
[----:B--2---:R1:W-:Y:S01]  /*15f0*/  STS.U16 [R49+UR4+0xc00], R72 ;  /* 0x000c004831007988 */ /* 0x0043e20008000404 */
[----:B0-----:R-:W-:Y:S02]  /*1600*/  PRMT R70, RZ, 0x7610, R70 ;  /* 0x00007610ff467816 */ /* 0x001fe40000000046 */
[----:B-1----:R-:W-:-:S04]  /*1610*/  PRMT R72, RZ, 0x7610, R72 ;  /* 0x00007610ff487816 */ /* 0x002fc80000000048 */
[----:B------:R-:W2:Y:S04]  /*1620*/  @!P0 LDG.E.U16 R70, desc[UR6][R6.64] ;  /* 0x0000000606468981 */ /* 0x000ea8000c1e1500 */
[----:B------:R-:W4:Y:S04]  /*1630*/  @!P0 LDG.E.U16 R72, desc[UR6][R4.64] ;  /* 0x0000000604488981 */ /* 0x000f28000c1e1500 */
[----:B------:R-:W-:Y:S04]  /*1640*/  STS.U16 [R49+UR4], R20 ;  /* 0x0000001431007988 */ /* 0x000fe80008000404 */
[----:B---3--:R-:W-:Y:S04]  /*1650*/  STS.U16 [R49+UR4+0x400], R22 ;  /* 0x0004001631007988 */ /* 0x008fe80008000404 */
[----:B------:R-:W-:Y:S04]  /*1660*/  STS.U16 [R49+UR4+0x1000], R74 ;  /* 0x0010004a31007988 */ /* 0x000fe80008000404 */
[----:B------:R-:W-:Y:S04]  /*1670*/  STS.U16 [R49+UR4+0x1400], R76 ;  /* 0x0014004c31007988 */ /* 0x000fe80008000404 */
[----:B-----5:R-:W-:Y:S04]  /*1680*/  STS.U16 [R49+UR4+0x1800], R78 ;  /* 0x0018004e31007988 */ /* 0x020fe80008000404 */
[----:B------:R-:W-:Y:S04]  /*1690*/  STS.U16 [R49+UR4+0x1c00], R80 ;  /* 0x001c005031007988 */ /* 0x000fe80008000404 */
[----:B------:R-:W-:Y:S04]  /*16a0*/  STS.U16 [R49+UR4+0x2400], R84 ;  /* 0x0024005431007988 */ /* 0x000fe80008000404 */
[----:B------:R-:W-:Y:S04]  /*16b0*/  STS.U16 [R49+UR4+0x2000], R82 ;  /* 0x0020005231007988 */ /* 0x000fe80008000404 */
[----:B------:R-:W-:Y:S04]  /*16c0*/  STS.U16 [R49+UR4+0x2800], R86 ;  /* 0x0028005631007988 */ /* 0x000fe80008000404 */
[----:B------:R-:W-:Y:S04]  /*16d0*/  STS.U16 [R49+UR4+0x3400], R92 ;  /* 0x0034005c31007988 */ /* 0x000fe80008000404 */
[----:B------:R-:W-:Y:S04]  /*16e0*/  STS.U16 [R49+UR4+0x3000], R90 ;  /* 0x0030005a31007988 */ /* 0x000fe80008000404 */
[----:B------:R-:W-:Y:S01]  /*16f0*/  STS.U16 [R49+UR4+0x2c00], R88 ;  /* 0x002c005831007988 */ /* 0x000fe20008000404 */
[----:B------:R-:W-:-:S05]  /*1700*/  VIADD R54, R54, 0xffffffff ;  /* 0xffffffff36367836 */ /* 0x000fca0000000000 */
[----:B------:R-:W-:Y:S01]  /*1710*/  ISETP.NE.U32.AND P0, PT, R54, RZ, PT ;  /* 0x000000ff3600720c */ /* 0x000fe20003f05070 */
[----:B------:R-:W-:Y:S01]  /*1720*/  IMAD.WIDE R2, R69, 0x2, R2 ;  /* 0x0000000245027825 */ /* 0x000fe200078e0202 */
[----:B------:R-:W-:-:S03]  /*1730*/  UIADD3 UR5, UPT, UPT, UR5, -0x40, URZ ;  /* 0xffffffc005057890 */ /* 0x000fc6000fffe0ff */
[----:B------:R-:W-:-:S04]  /*1740*/  IMAD.WIDE R38, R67, 0x2, R38 ;  /* 0x0000000243267825 */ /* 0x000fc800078e0226 */
[----:B------:R-:W-:-:S04]  /*1750*/  IMAD.WIDE R36, R67, 0x2, R36 ;  /* 0x0000000243247825 */ /* 0x000fc800078e0224 */
[----:B------:R-:W-:-:S04]  /*1760*/  IMAD.WIDE R34, R67, 0x2, R34 ;  /* 0x0000000243227825 */ /* 0x000fc800078e0222 */
[----:B------:R-:W-:-:S04]  /*1770*/  IMAD.WIDE R32, R67, 0x2, R32 ;  /* 0x0000000243207825 */ /* 0x000fc800078e0220 */
[----:B------:R-:W-:-:S04]  /*1780*/  IMAD.WIDE R30, R67, 0x2, R30 ;  /* 0x00000002431e7825 */ /* 0x000fc800078e021e */
[----:B------:R-:W-:-:S04]  /*1790*/  IMAD.WIDE R28, R67, 0x2, R28 ;  /* 0x00000002431c7825 */ /* 0x000fc800078e021c */
[----:B------:R-:W-:-:S04]  /*17a0*/  IMAD.WIDE R26, R67, 0x2, R26 ;  /* 0x00000002431a7825 */ /* 0x000fc800078e021a */
[----:B------:R-:W-:Y:S01]  /*17b0*/  IMAD.WIDE R24, R67, 0x2, R24 ;  /* 0x0000000243187825 */ /* 0x000fe200078e0218 */
[----:B--2---:R-:W-:Y:S04]  /*17c0*/  STS.U16 [R49+UR4+0x3800], R70 ;  /* 0x0038004631007988 */ /* 0x004fe80008000404 */
[----:B----4-:R-:W-:Y:S01]  /*17d0*/  STS.U16 [R49+UR4+0x3c00], R72 ;  /* 0x003c004831007988 */ /* 0x010fe20008000404 */
[----:B------:R-:W-:Y:S06]  /*17e0*/  BAR.SYNC.DEFER_BLOCKING 0x0 ;  /* 0x0000000000007b1d */ /* 0x000fec0000010000 */
[----:B------:R-:W-:Y:S04]  /*17f0*/  LDSM.16.MT88.4 R20, [R50] ;  /* 0x000000003214783b */ /* 0x000fe80000004200 */
[----:B------:R-:W0:Y:S04]  /*1800*/  LDSM.16.M88.4 R12, [R51+UR4+0x2000] ;  /* 0x00200004330c783b */ /* 0x000e280008000200 */
[----:B------:R-:W1:Y:S01]  /*1810*/  LDSM.16.M88.4 R4, [R51+UR4+0x3000] ;  /* 0x003000043304783b */ /* 0x000e620008000200 */
[C---:B0-----:R-:W-:Y:S08]  /*1820*/  HMMA.16816.F32.BF16 R8, R20.reuse, R12, R8 ;  /* 0x0000000c1408723c */ /* 0x041ff00000041808 */
[----:B-1----:R-:W-:Y:S01]  /*1830*/  HMMA.16816.F32.BF16 R16, R20, R4, R16 ;  /* 0x000000041410723c */ /* 0x002fe20000041810 */
[----:B------:R-:W0:Y:S11]  /*1840*/  LDSM.16.MT88.4 R20, [R50+0x800] ;  /* 0x000800003214783b */ /* 0x000e360000004200 */
[C---:B0-----:R-:W-:Y:S01]  /*1850*/  HMMA.16816.F32.BF16 R12, R20.reuse, R14, R8 ;  /* 0x0000000e140c723c */ /* 0x041fe20000041808 */
[----:B------:R-:W-:Y:S07]  /*1860*/  LDSM.16.M88.4 R8, [R52+UR4+0x2000] ;  /* 0x002000043408783b */ /* 0x000fee0008000200 */
[----:B------:R-:W-:Y:S01]  /*1870*/  HMMA.16816.F32.BF16 R16, R20, R6, R16 ;  /* 0x000000061410723c */ /* 0x000fe20000041810 */
[----:B------:R-:W0:Y:S04]  /*1880*/  LDSM.16.MT88.4 R20, [R50+0x1000] ;  /* 0x001000003214783b */ /* 0x000e280000004200 */
[----:B------:R-:W1:Y:S07]  /*1890*/  LDSM.16.M88.4 R4, [R52+UR4+0x3000] ;  /* 0x003000043404783b */ /* 0x000e6e0008000200 */
[C---:B0-----:R-:W-:Y:S08]  /*18a0*/  HMMA.16816.F32.BF16 R12, R20.reuse, R8, R12 ;  /* 0x00000008140c723c */ /* 0x041ff0000004180c */
[----:B-1----:R-:W-:Y:S01]  /*18b0*/  HMMA.16816.F32.BF16 R16, R20, R4, R16 ;  /* 0x000000041410723c */ /* 0x002fe20000041810 */
[----:B------:R-:W0:Y:S11]  /*18c0*/  LDSM.16.MT88.4 R20, [R50+0x1800] ;  /* 0x001800003214783b */ /* 0x000e360000004200 */
[----:B0-----:R-:W-:Y:S01]  /*18d0*/  HMMA.16816.F32.BF16 R8, R20, R10, R12 ;  /* 0x0000000a1408723c */ /* 0x001fe2000004180c */
[----:B------:R-:W-:-:S07]  /*18e0*/  IMAD.MOV.U32 R15, RZ, RZ, R3 ;  /* 0x000000ffff0f7224 */ /* 0x000fce00078e0003 */
[----:B------:R-:W-:Y:S01]  /*18f0*/  HMMA.16816.F32.BF16 R16, R20, R6, R16 ;  /* 0x000000061410723c */ /* 0x000fe20000041810 */
[----:B------:R-:W-:-:S04]  /*1900*/  NOP ;  /* 0x0000000000007918 */ /* 0x000fc80000000000 */
[----:B------:R-:W-:-:S15]  /*1910*/  @P0 BRA `(.L_x_1) ;  /* 0xfffffff800540947 */ /* 0x000fde000383ffff */
[----:B------:R-:W-:Y:S02]  /*1920*/  F2FP.BF16.F32.PACK_AB R11, R19, R11 ;  /* 0x0000000b130b723e */ /* 0x000fe400000010ff */
[----:B------:R-:W-:Y:S02]  /*1930*/  F2FP.BF16.F32.PACK_AB R10, R18, R10 ;  /* 0x0000000a120a723e */ /* 0x000fe400000010ff */
[----:B------:R-:W-:Y:S02]  /*1940*/  F2FP.BF16.F32.PACK_AB R17, R17, R9 ;  /* 0x000000091111723e */ /* 0x000fe400000010ff */
[----:B------:R-:W-:-:S07]  /*1950*/  F2FP.BF16.F32.PACK_AB R16, R16, R8 ;  /* 0x000000081010723e */ /* 0x000fce00000010ff */
.L_x_0:
[----:B------:R-:W0:Y:S01]  /*1960*/  S2R R5, SR_TID.X ;  /* 0x0000000000057919 */ /* 0x000e220000002100 */
[----:B------:R-:W1:Y:S01]  /*1970*/  S2UR UR5, SR_CgaCtaId ;  /* 0x00000000000579c3 */ /* 0x000e620000008800 */
[----:B------:R-:W-:Y:S01]  /*1980*/  LOP3.LUT R41, R41, 0x1060, RZ, 0xc0, !PT ;  /* 0x0000106029297812 */ /* 0x000fe200078ec0ff */
[----:B------:R-:W-:-:S06]  /*1990*/  UMOV UR4, 0x400 ;  /* 0x0000040000047882 */ /* 0x000fcc0000000000 */
[----:B------:R-:W-:Y:S06]  /*19a0*/  BAR.SYNC.DEFER_BLOCKING 0x0 ;  /* 0x0000000000007b1d */ /* 0x000fec0000010000 */
[----:B------:R-:W2:Y:S01]  /*19b0*/  LDCU.128 UR8, c[0x0][0x390] ;  /* 0x00007200ff0877ac */ /* 0x000ea20008000c00 */
[----:B------:R-:W3:Y:S01]  /*19c0*/  LDCU UR12, c[0x0][0x3b8] ;  /* 0x00007700ff0c77ac */ /* 0x000ee20008000800 */
[----:B-1----:R-:W-:Y:S01]  /*19d0*/  ULEA UR4, UR5, UR4, 0x18 ;  /* 0x0000000405047291 */ /* 0x002fe2000f8ec0ff */
[----:B------:R-:W1:Y:S01]  /*19e0*/  LDCU UR5, c[0x0][0x3b4] ;  /* 0x00007680ff0577ac */ /* 0x000e620008000800 */
[----:B--2---:R-:W-:Y:S01]  /*19f0*/  ISETP.GE.AND P0, PT, R48, UR10, PT ;  /* 0x0000000a30007c0c */ /* 0x004fe2000bf06270 */
[C---:B0-----:R-:W-:Y:S01]  /*1a00*/  IMAD.SHL.U32 R0, R5.reuse, 0x10, RZ ;  /* 0x0000001005007824 */ /* 0x041fe200078e00ff */
[C---:B------:R-:W-:Y:S01]  /*1a10*/  LOP3.LUT R3, R5.reuse, 0x180, RZ, 0xc0, !PT ;  /* 0x0000018005037812 */ /* 0x040fe200078ec0ff */
[----:B------:R-:W-:Y:S01]  /*1a20*/  IMAD.SHL.U32 R2, R5, 0x100, RZ ;  /* 0x0000010005027824 */ /* 0x000fe200078e00ff */
[C---:B------:R-:W-:Y:S01]  /*1a30*/  ISETP.LT.AND P1, PT, R42.reuse, UR11, !P0 ;  /* 0x0000000b2a007c0c */ /* 0x040fe2000c721270 */
[----:B---3--:R-:W-:Y:S01]  /*1a40*/  IMAD R42, R42, UR12, RZ ;  /* 0x0000000c2a2a7c24 */ /* 0x008fe2000f8e02ff */
[----:B------:R-:W-:Y:S01]  /*1a50*/  LOP3.LUT R41, R41, 0x600, R0, 0xf8, !PT ;  /* 0x0000060029297812 */ /* 0x000fe200078ef800 */
[----:B------:R-:W-:Y:S01]  /*1a60*/  IMAD R13, R47, UR12, RZ ;  /* 0x0000000c2f0d7c24 */ /* 0x000fe2000f8e02ff */
[C---:B------:R-:W-:Y:S01]  /*1a70*/  LOP3.LUT R0, R5.reuse, 0x1c, RZ, 0xc0, !PT ;  /* 0x0000001c05007812 */ /* 0x040fe200078ec0ff */
[----:B------:R-:W-:Y:S01]  /*1a80*/  IMAD.SHL.U32 R5, R5, 0x4, RZ ;  /* 0x0000000405057824 */ /* 0x000fe200078e00ff */
[----:B------:R-:W-:-:S02]  /*1a90*/  LOP3.LUT R2, R2, 0x1800, RZ, 0xc0, !PT ;  /* 0x0000180002027812 */ /* 0x000fc400078ec0ff */
[----:B------:R-:W-:Y:S02]  /*1aa0*/  LEA.HI R0, R3, R0, RZ, 0x1f ;  /* 0x0000000003007211 */ /* 0x000fe400078ff8ff */
[----:B------:R-:W-:Y:S01]  /*1ab0*/  LOP3.LUT R4, R2, 0x1fc, R5, 0xf8, !PT ;  /* 0x000001fc02047812 */ /* 0x000fe200078ef805 */
[----:B-1----:R-:W-:Y:S01]  /*1ac0*/  IMAD R48, R48, UR5, RZ ;  /* 0x0000000530307c24 */ /* 0x002fe2000f8e02ff */
[----:B------:R-:W-:Y:S02]  /*1ad0*/  LOP3.LUT R0, R41, R0, RZ, 0x3c, !PT ;  /* 0x0000000029007212 */ /* 0x000fe400078e3cff */
[----:B------:R-:W-:Y:S02]  /*1ae0*/  SHF.R.U32.HI R3, RZ, 0x2, R3 ;  /* 0x00000002ff037819 */ /* 0x000fe40000011603 */
[----:B------:R-:W-:Y:S01]  /*1af0*/  LOP3.LUT R2, R0, 0x20, RZ, 0x3c, !PT ;  /* 0x0000002000027812 */ /* 0x000fe200078e3cff */
[----:B------:R-:W-:Y:S01]  /*1b00*/  STS [R0+UR4], R16 ;  /* 0x0000001000007988 */ /* 0x000fe20008000804 */
[----:B------:R-:W-:-:S02]  /*1b10*/  LOP3.LUT R6, R4, R3, RZ, 0x3c, !PT ;  /* 0x0000000304067212 */ /* 0x000fc400078e3cff */
[C---:B------:R-:W-:Y:S01]  /*1b20*/  LEA R12, P2, R48.reuse, UR8, 0x1 ;  /* 0x00000008300c7c11 */ /* 0x040fe2000f8408ff */
[----:B------:R0:W-:Y:S01]  /*1b30*/  STS [R0+UR4+0x100], R17 ;  /* 0x0001001100007988 */ /* 0x0001e20008000804 */
[C---:B------:R-:W-:Y:S01]  /*1b40*/  ISETP.LT.AND P4, PT, R43.reuse, UR11, !P0 ;  /* 0x0000000b2b007c0c */ /* 0x040fe2000c781270 */
[----:B------:R-:W-:Y:S01]  /*1b50*/  IMAD R43, R43, UR12, RZ ;  /* 0x0000000c2b2b7c24 */ /* 0x000fe2000f8e02ff */
[----:B------:R-:W-:Y:S01]  /*1b60*/  LEA.HI.X.SX32 R48, R48, UR9, 0x1, P2 ;  /* 0x0000000930307c11 */ /* 0x000fe200090f0eff */
[----:B------:R-:W-:Y:S01]  /*1b70*/  STS [R2+UR4+0x800], R10 ;  /* 0x0008000a02007988 */ /* 0x000fe20008000804 */
[C---:B------:R-:W-:Y:S01]  /*1b80*/  ISETP.LT.AND P5, PT, R44.reuse, UR11, !P0 ;  /* 0x0000000b2c007c0c */ /* 0x040fe2000c7a1270 */
[----:B------:R-:W-:Y:S01]  /*1b90*/  IMAD R44, R44, UR12, RZ ;  /* 0x0000000c2c2c7c24 */ /* 0x000fe2000f8e02ff */
[----:B------:R-:W-:Y:S01]  /*1ba0*/  LEA R4, P3, R43, R12, 0x1 ;  /* 0x0000000c2b047211 */ /* 0x000fe200078608ff */
[----:B------:R1:W-:Y:S01]  /*1bb0*/  STS [R2+UR4+0x900], R11 ;  /* 0x0009000b02007988 */ /* 0x0003e20008000804 */
[----:B0-----:R-:W-:-:S02]  /*1bc0*/  IMAD R0, R66, UR12, RZ ;  /* 0x0000000c42007c24 */ /* 0x001fc4000f8e02ff */
[----:B------:R-:W-:Y:S01]  /*1bd0*/  LEA.HI.X.SX32 R5, R43, R48, 0x1, P3 ;  /* 0x000000302b057211 */ /* 0x000fe200018f0eff */
[----:B------:R-:W-:Y:S01]  /*1be0*/  BAR.SYNC.DEFER_BLOCKING 0x0 ;  /* 0x0000000000007b1d */ /* 0x000fe20000010000 */
[C---:B------:R-:W-:Y:S01]  /*1bf0*/  ISETP.LT.AND P3, PT, R46.reuse, UR11, !P0 ;  /* 0x0000000b2e007c0c */ /* 0x040fe2000c761270 */
[----:B------:R-:W-:Y:S01]  /*1c00*/  IMAD R46, R46, UR12, RZ ;  /* 0x0000000c2e2e7c24 */ /* 0x000fe2000f8e02ff */
[----:B-1----:R-:W-:Y:S01]  /*1c10*/  LEA R2, P2, R42, R12, 0x1 ;  /* 0x0000000c2a027211 */ /* 0x002fe200078408ff */
[----:B------:R-:W-:-:S03]  /*1c20*/  IMAD R11, R68, UR12, RZ ;  /* 0x0000000c440b7c24 */ /* 0x000fc6000f8e02ff */
[----:B------:R-:W-:Y:S01]  /*1c30*/  LEA.HI.X.SX32 R3, R42, R48, 0x1, P2 ;  /* 0x000000302a037211 */ /* 0x000fe200010f0eff */
[----:B------:R-:W0:Y:S04]  /*1c40*/  LDS R15, [R6+UR4] ;  /* 0x00000004060f7984 */ /* 0x000e280008000800 */
[----:B------:R-:W1:Y:S04]  /*1c50*/  LDS R19, [R6+UR4+0x200] ;  /* 0x0002000406137984 */ /* 0x000e680008000800 */
[----:B------:R-:W2:Y:S04]  /*1c60*/  LDS R17, [R6+UR4+0x400] ;  /* 0x0004000406117984 */ /* 0x000ea80008000800 */
[----:B------:R3:W4:Y:S02]  /*1c70*/  LDS R21, [R6+UR4+0x600] ;  /* 0x0006000406157984 */ /* 0x0007240008000800 */
[----:B---3--:R-:W-:-:S04]  /*1c80*/  LEA R6, P6, R44, R12, 0x1 ;  /* 0x0000000c2c067211 */ /* 0x008fc800078c08ff */
[----:B------:R-:W-:Y:S02]  /*1c90*/  LEA.HI.X.SX32 R7, R44, R48, 0x1, P6 ;  /* 0x000000302c077211 */ /* 0x000fe400030f0eff */
[----:B------:R-:W-:-:S04]  /*1ca0*/  LEA R8, P6, R0, R12, 0x1 ;  /* 0x0000000c00087211 */ /* 0x000fc800078c08ff */
[----:B------:R-:W-:Y:S01]  /*1cb0*/  LEA.HI.X.SX32 R9, R0, R48, 0x1, P6 ;  /* 0x0000003000097211 */ /* 0x000fe200030f0eff */
[----:B0-----:R0:W-:Y:S04]  /*1cc0*/  @P1 STG.E.U16 desc[UR6][R2.64], R15 ;  /* 0x0000000f02001986 */ /* 0x0011e8000c101506 */
[----:B-1----:R1:W-:Y:S01]  /*1cd0*/  @P4 STG.E.U16 desc[UR6][R4.64], R19 ;  /* 0x0000001304004986 */ /* 0x0023e2000c101506 */
[C---:B------:R-:W-:Y:S01]  /*1ce0*/  ISETP.LT.AND P4, PT, R45.reuse, UR11, !P0 ;  /* 0x0000000b2d007c0c */ /* 0x040fe2000c781270 */
[----:B------:R-:W-:Y:S01]  /*1cf0*/  IMAD R45, R45, UR12, RZ ;  /* 0x0000000c2d2d7c24 */ /* 0x000fe2000f8e02ff */
[----:B--2---:R-:W-:Y:S01]  /*1d00*/  PRMT R0, R17, 0x7632, R0 ;  /* 0x0000763211007816 */ /* 0x004fe20000000000 */
[----:B------:R2:W-:Y:S03]  /*1d10*/  @P5 STG.E.U16 desc[UR6][R6.64], R17 ;  /* 0x0000001106005986 */ /* 0x0005e6000c101506 */
[----:B0-----:R-:W-:-:S02]  /*1d20*/  LEA R2, P1, R45, R12, 0x1 ;  /* 0x0000000c2d027211 */ /* 0x001fc400078208ff */
[----:B------:R-:W-:Y:S02]  /*1d30*/  PRMT R15, R15, 0x7632, R15 ;  /* 0x000076320f0f7816 */ /* 0x000fe4000000000f */
[C---:B-1----:R-:W-:Y:S02]  /*1d40*/  LEA R4, P2, R46.reuse, R12, 0x1 ;  /* 0x0000000c2e047211 */ /* 0x042fe400078408ff */
[----:B------:R-:W-:Y:S02]  /*1d50*/  LEA.HI.X.SX32 R3, R45, R48, 0x1, P1 ;  /* 0x000000302d037211 */ /* 0x000fe400008f0eff */
[----:B------:R-:W-:Y:S02]  /*1d60*/  LEA R10, P1, R11, R12, 0x1 ;  /* 0x0000000c0b0a7211 */ /* 0x000fe400078208ff */
[----:B------:R-:W-:Y:S01]  /*1d70*/  LEA.HI.X.SX32 R5, R46, R48, 0x1, P2 ;  /* 0x000000302e057211 */ /* 0x000fe200010f0eff */
[----:B----4-:R2:W-:Y:S01]  /*1d80*/  @P4 STG.E.U16 desc[UR6][R2.64], R21 ;  /* 0x0000001502004986 */ /* 0x0105e2000c101506 */
[----:B------:R-:W-:-:S02]  /*1d90*/  ISETP.LT.AND P2, PT, R66, UR11, !P0 ;  /* 0x0000000b42007c0c */ /* 0x000fc4000c741270 */
[----:B------:R-:W-:Y:S01]  /*1da0*/  LEA.HI.X.SX32 R11, R11, R48, 0x1, P1 ;  /* 0x000000300b0b7211 */ /* 0x000fe200008f0eff */
[----:B------:R2:W-:Y:S01]  /*1db0*/  @P3 STG.E.U16 desc[UR6][R4.64], R15 ;  /* 0x0000000f04003986 */ /* 0x0005e2000c101506 */
[----:B------:R-:W-:Y:S02]  /*1dc0*/  ISETP.LT.AND P1, PT, R68, UR11, !P0 ;  /* 0x0000000b44007c0c */ /* 0x000fe4000c721270 */
[----:B------:R-:W-:Y:S02]  /*1dd0*/  ISETP.LT.AND P0, PT, R47, UR11, !P0 ;  /* 0x0000000b2f007c0c */ /* 0x000fe4000c701270 */
[----:B------:R-:W-:Y:S02]  /*1de0*/  PRMT R19, R19, 0x7632, R19 ;  /* 0x0000763213137816 */ /* 0x000fe40000000013 */
[----:B------:R-:W-:-:S03]  /*1df0*/  LEA R12, P6, R13, R12, 0x1 ;  /* 0x0000000c0d0c7211 */ /* 0x000fc600078c08ff */
[----:B------:R2:W-:Y:S01]  /*1e00*/  @P2 STG.E.U16 desc[UR6][R8.64], R19 ;  /* 0x0000001308002986 */ /* 0x0005e2000c101506 */
[----:B------:R-:W-:-:S03]  /*1e10*/  LEA.HI.X.SX32 R13, R13, R48, 0x1, P6 ;  /* 0x000000300d0d7211 */ /* 0x000fc600030f0eff */
[----:B------:R2:W-:Y:S02]  /*1e20*/  @P1 STG.E.U16 desc[UR6][R10.64], R0 ;  /* 0x000000000a001986 */ /* 0x0005e4000c101506 */
[----:B------:R-:W-:Y:S05]  /*1e30*/  @!P0 EXIT ;  /* 0x000000000000894d */ /* 0x000fea0003800000 */
[----:B--2---:R-:W-:-:S05]  /*1e40*/  PRMT R6, R21, 0x7632, R6 ;  /* 0x0000763215067816 */ /* 0x004fca0000000006 */
[----:B------:R-:W-:Y:S01]  /*1e50*/  STG.E.U16 desc[UR6][R12.64], R6 ;  /* 0x000000060c007986 */ /* 0x000fe2000c101506 */
[----:B------:R-:W-:Y:S05]  /*1e60*/  EXIT ;  /* 0x000000000000794d */ /* 0x000fea0003800000 */
.L_x_2:
[----:B------:R-:W-:-:S00]  /*1e70*/  BRA `(.L_x_2) ;  /* 0xfffffffc00fc7947 */ /* 0x000fc0000383ffff */
[----:B------:R-:W-:-:S00]  /*1e80*/  NOP ;  /* 0x0000000000007918 */ /* 0x000fc00000000000 */
[----:B------:R-:W-:-:S00]  /*1e90*/  NOP ;  /* 0x0000000000007918 */ /* 0x000fc00000000000 */
[----:B------:R-:W-:-:S00]  /*1ea0*/  NOP ;  /* 0x0000000000007918 */ /* 0x000fc00000000000 */
[----:B------:R-:W-:-:S00]  /*1eb0*/  NOP ;  /* 0x0000000000007918 */ /* 0x000fc00000000000 */
[----:B------:R-:W-:-:S00]  /*1ec0*/  NOP ;  /* 0x0000000000007918 */ /* 0x000fc00000000000 */
[----:B------:R-:W-:-:S00]  /*1ed0*/  NOP ;  /* 0x0000000000007918 */ /* 0x000fc00000000000 */
[----:B------:R-:W-:-:S00]  /*1ee0*/  NOP ;  /* 0x0000000000007918 */ /* 0x000fc00000000000 */
[----:B------:R-:W-:-:S00]  /*1ef0*/  NOP ;  /* 0x0000000000007918 */ /* 0x000fc00000000000 */
.L_x_3:


//--------------------- .nv.shared.matmul_kernel  --------------------------
	.section	.nv.shared.matmul_kernel,"aw",@nobits
	.sectionflags	@""
	.align	16
	.zero		1024


//--------------------- .nv.shared.reserved.0     --------------------------
	.section	.nv.shared.reserved.0,"aw",@nobits
	.weak		__nv_reservedSMEM_offset_0_alias
	.size		__nv_reservedSMEM_offset_0_alias, 0, 64
	.other		__nv_reservedSMEM_offset_0_alias,@"STO_CUDA_RESERVED_SHARED STV_DEFAULT"
__nv_reservedSMEM_offset_0_alias:
	.zero		0
	.zero		64


//--------------------- .nv.constant0.matmul_kernel --------------------------
	.section	.nv.constant0.matmul_kernel,"a",@progbits
	.sectionflags	@""
	.align	4
.nv.constant0.matmul_kernel:
	.zero		976


//--------------------- SYMBOLS --------------------------

	.type		.nv.reservedSmem.offset0,@object
	.size		.nv.reservedSmem.offset0,0x4
	.type		.nv.reservedSmem.cap,@object
	.size		.nv.reservedSmem.cap,0x4
